//
// Generated by NVIDIA NVVM Compiler
//
// Compiler Build ID: CL-36424714
// Cuda compilation tools, release 13.0, V13.0.88
// Based on NVVM 20.0.0
//

.version 9.0
.target sm_100
.address_size 64

	// .globl	_Z19game_of_life_kernelPKmPmi

.visible .entry _Z19game_of_life_kernelPKmPmi(
	.param .u64 .ptr .align 1 _Z19game_of_life_kernelPKmPmi_param_0,
	.param .u64 .ptr .align 1 _Z19game_of_life_kernelPKmPmi_param_1,
	.param .u32 _Z19game_of_life_kernelPKmPmi_param_2
)
{
	.local .align 8 .b8 	__local_depot0[40];
	.reg .b64 	%SP;
	.reg .b64 	%SPL;
	.reg .pred 	%p<45>;
	.reg .b32 	%r<288>;
	.reg .b64 	%rd<107>;

	mov.u64 	%SPL, __local_depot0;
	ld.param.u64 	%rd16, [_Z19game_of_life_kernelPKmPmi_param_0];
	ld.param.u64 	%rd15, [_Z19game_of_life_kernelPKmPmi_param_1];
	ld.param.u32 	%r24, [_Z19game_of_life_kernelPKmPmi_param_2];
	cvta.to.global.u64 	%rd1, %rd16;
	mov.u32 	%r25, %ctaid.x;
	mov.u32 	%r26, %ntid.x;
	mov.u32 	%r27, %tid.x;
	mad.lo.s32 	%r1, %r25, %r26, %r27;
	mov.u32 	%r28, %ctaid.y;
	mov.u32 	%r29, %ntid.y;
	mov.u32 	%r30, %tid.y;
	mad.lo.s32 	%r31, %r28, %r29, %r30;
	max.s32 	%r32, %r1, %r31;
	setp.ge.s32 	%p1, %r32, %r24;
	@%p1 bra 	$L__BB0_20;
	mul.lo.s32 	%r3, %r24, %r31;
	add.s32 	%r4, %r3, %r1;
	mul.wide.s32 	%rd17, %r4, 8;
	add.s64 	%rd2, %rd1, %rd17;
	ld.global.u64 	%rd3, [%rd2];
	setp.eq.s32 	%p2, %r31, 0;
	mov.b32 	%r280, 0;
	@%p2 bra 	$L__BB0_3;
	sub.s32 	%r34, %r3, %r24;
	add.s32 	%r35, %r34, %r1;
	mul.wide.s32 	%rd18, %r35, 8;
	add.s64 	%rd19, %rd1, %rd18;
	ld.global.u64 	%rd20, [%rd19];
	shr.u64 	%rd21, %rd20, 55;
	cvt.u32.u64 	%r36, %rd21;
	and.b32  	%r280, %r36, 510;
$L__BB0_3:
	add.s32 	%r7, %r24, -1;
	setp.ge.u32 	%p3, %r31, %r7;
	mov.b32 	%r281, 0;
	@%p3 bra 	$L__BB0_5;
	mul.wide.s32 	%rd22, %r24, 8;
	add.s64 	%rd23, %rd2, %rd22;
	ld.global.u32 	%r38, [%rd23];
	shl.b32 	%r39, %r38, 1;
	and.b32  	%r281, %r39, 510;
$L__BB0_5:
	setp.lt.s32 	%p4, %r1, 1;
	mov.b64 	%rd102, 0;
	@%p4 bra 	$L__BB0_7;
	add.s32 	%r40, %r4, -1;
	mul.wide.u32 	%rd25, %r40, 8;
	add.s64 	%rd26, %rd1, %rd25;
	ld.global.u64 	%rd102, [%rd26];
$L__BB0_7:
	setp.ge.s32 	%p5, %r1, %r7;
	mov.b64 	%rd103, 0;
	@%p5 bra 	$L__BB0_9;
	ld.global.u64 	%rd103, [%rd2+8];
$L__BB0_9:
	setp.lt.s32 	%p6, %r1, 1;
	setp.eq.s32 	%p7, %r31, 0;
	mov.b32 	%r282, 0;
	or.pred  	%p8, %p6, %p7;
	@%p8 bra 	$L__BB0_11;
	sub.s32 	%r42, %r3, %r24;
	add.s32 	%r43, %r1, %r42;
	add.s32 	%r44, %r43, -1;
	mul.wide.u32 	%rd28, %r44, 8;
	add.s64 	%rd29, %rd1, %rd28;
	ld.global.u64 	%rd30, [%rd29];
	shr.u64 	%rd31, %rd30, 63;
	cvt.u32.u64 	%r282, %rd31;
$L__BB0_11:
	setp.eq.s32 	%p9, %r31, 0;
	setp.ge.s32 	%p10, %r1, %r7;
	mov.b32 	%r283, 0;
	or.pred  	%p11, %p10, %p9;
	@%p11 bra 	$L__BB0_13;
	sub.s32 	%r46, %r3, %r24;
	cvt.s64.s32 	%rd32, %r46;
	cvt.s64.s32 	%rd33, %r1;
	add.s64 	%rd34, %rd33, %rd32;
	shl.b64 	%rd35, %rd34, 3;
	add.s64 	%rd36, %rd1, %rd35;
	ld.global.u64 	%rd37, [%rd36+8];
	shr.u64 	%rd38, %rd37, 47;
	cvt.u32.u64 	%r47, %rd38;
	and.b32  	%r283, %r47, 512;
$L__BB0_13:
	setp.lt.s32 	%p12, %r1, 1;
	setp.ge.u32 	%p13, %r31, %r7;
	mov.b32 	%r284, 0;
	or.pred  	%p14, %p12, %p13;
	@%p14 bra 	$L__BB0_15;
	add.s32 	%r49, %r3, %r24;
	add.s32 	%r50, %r1, %r49;
	add.s32 	%r51, %r50, -1;
	mul.wide.u32 	%rd39, %r51, 8;
	add.s64 	%rd40, %rd1, %rd39;
	ld.global.u32 	%r52, [%rd40];
	shr.u32 	%r53, %r52, 7;
	and.b32  	%r284, %r53, 1;
$L__BB0_15:
	setp.ge.s32 	%p15, %r1, %r7;
	setp.ge.u32 	%p16, %r31, %r7;
	mov.b32 	%r285, 0;
	or.pred  	%p17, %p15, %p16;
	@%p17 bra 	$L__BB0_17;
	add.s32 	%r55, %r3, %r24;
	cvt.s64.s32 	%rd41, %r55;
	cvt.s64.s32 	%rd42, %r1;
	add.s64 	%rd43, %rd42, %rd41;
	shl.b64 	%rd44, %rd43, 3;
	add.s64 	%rd45, %rd1, %rd44;
	ld.global.u32 	%r56, [%rd45+8];
	shl.b32 	%r57, %r56, 9;
	and.b32  	%r285, %r57, 512;
$L__BB0_17:
	add.u64 	%rd48, %SPL, 0;
	setp.lt.s32 	%p18, %r1, %r7;
	setp.gt.s32 	%p19, %r1, 0;
	add.s64 	%rd104, %rd48, 8;
	or.b32  	%r59, %r282, %r280;
	or.b32  	%r60, %r59, %r283;
	cvt.u32.u64 	%r61, %rd3;
	cvt.u32.u64 	%r62, %rd102;
	shr.u32 	%r63, %r62, 7;
	and.b32  	%r64, %r63, 1;
	selp.b32 	%r65, %r64, 0, %p19;
	cvt.u32.u64 	%r66, %rd103;
	shl.b32 	%r67, %r66, 9;
	and.b32  	%r68, %r67, 512;
	selp.b32 	%r69, %r68, 0, %p18;
	shl.b32 	%r70, %r61, 1;
	and.b32  	%r71, %r70, 510;
	or.b32  	%r72, %r65, %r71;
	or.b32  	%r287, %r72, %r69;
	st.local.v2.u32 	[%rd48], {%r60, %r287};
	shr.u32 	%r73, %r62, 15;
	and.b32  	%r74, %r73, 1;
	selp.b32 	%r75, %r74, 0, %p19;
	shl.b32 	%r76, %r66, 1;
	and.b32  	%r77, %r76, 512;
	selp.b32 	%r78, %r77, 0, %p18;
	shr.u32 	%r79, %r61, 7;
	and.b32  	%r80, %r79, 510;
	or.b32  	%r81, %r75, %r80;
	or.b32  	%r82, %r81, %r78;
	shr.u32 	%r83, %r62, 23;
	and.b32  	%r84, %r83, 1;
	selp.b32 	%r85, %r84, 0, %p19;
	shr.u32 	%r86, %r66, 7;
	and.b32  	%r87, %r86, 512;
	selp.b32 	%r88, %r87, 0, %p18;
	shr.u32 	%r89, %r61, 15;
	and.b32  	%r90, %r89, 510;
	or.b32  	%r91, %r85, %r90;
	or.b32  	%r92, %r91, %r88;
	st.local.v2.u32 	[%rd48+8], {%r82, %r92};
	shr.u32 	%r93, %r62, 31;
	selp.b32 	%r94, %r93, 0, %p19;
	shr.u32 	%r95, %r66, 15;
	and.b32  	%r96, %r95, 512;
	selp.b32 	%r97, %r96, 0, %p18;
	shr.u32 	%r98, %r61, 23;
	and.b32  	%r99, %r98, 510;
	or.b32  	%r100, %r94, %r99;
	or.b32  	%r101, %r100, %r97;
	shr.u64 	%rd49, %rd102, 39;
	cvt.u32.u64 	%r102, %rd49;
	and.b32  	%r103, %r102, 1;
	selp.b32 	%r104, %r103, 0, %p19;
	shr.u64 	%rd50, %rd103, 23;
	cvt.u32.u64 	%r105, %rd50;
	and.b32  	%r106, %r105, 512;
	selp.b32 	%r107, %r106, 0, %p18;
	shr.u64 	%rd51, %rd3, 31;
	cvt.u32.u64 	%r108, %rd51;
	and.b32  	%r109, %r108, 510;
	or.b32  	%r110, %r104, %r109;
	or.b32  	%r111, %r110, %r107;
	st.local.v2.u32 	[%rd48+16], {%r101, %r111};
	shr.u64 	%rd52, %rd102, 47;
	cvt.u32.u64 	%r112, %rd52;
	and.b32  	%r113, %r112, 1;
	selp.b32 	%r114, %r113, 0, %p19;
	shr.u64 	%rd53, %rd103, 31;
	cvt.u32.u64 	%r115, %rd53;
	and.b32  	%r116, %r115, 512;
	selp.b32 	%r117, %r116, 0, %p18;
	shr.u64 	%rd54, %rd3, 39;
	cvt.u32.u64 	%r118, %rd54;
	and.b32  	%r119, %r118, 510;
	or.b32  	%r120, %r114, %r119;
	or.b32  	%r121, %r120, %r117;
	shr.u64 	%rd55, %rd102, 55;
	cvt.u32.u64 	%r122, %rd55;
	and.b32  	%r123, %r122, 1;
	selp.b32 	%r124, %r123, 0, %p19;
	shr.u64 	%rd56, %rd103, 39;
	cvt.u32.u64 	%r125, %rd56;
	and.b32  	%r126, %r125, 512;
	selp.b32 	%r127, %r126, 0, %p18;
	shr.u64 	%rd57, %rd3, 47;
	cvt.u32.u64 	%r128, %rd57;
	and.b32  	%r129, %r128, 510;
	or.b32  	%r130, %r124, %r129;
	or.b32  	%r131, %r130, %r127;
	st.local.v2.u32 	[%rd48+24], {%r121, %r131};
	shr.u64 	%rd58, %rd102, 63;
	cvt.u32.u64 	%r132, %rd58;
	selp.b32 	%r133, %r132, 0, %p19;
	shr.u64 	%rd59, %rd103, 47;
	cvt.u32.u64 	%r134, %rd59;
	and.b32  	%r135, %r134, 512;
	selp.b32 	%r136, %r135, 0, %p18;
	shr.u64 	%rd60, %rd3, 55;
	cvt.u32.u64 	%r137, %rd60;
	and.b32  	%r138, %r137, 510;
	or.b32  	%r139, %r133, %r138;
	or.b32  	%r140, %r139, %r136;
	or.b32  	%r141, %r284, %r281;
	or.b32  	%r142, %r141, %r285;
	st.local.v2.u32 	[%rd48+32], {%r140, %r142};
	mov.b64 	%rd105, 0;
	mov.b32 	%r286, 0;
	mov.u64 	%rd106, %rd105;
$L__BB0_18:
	ld.local.u32 	%r143, [%rd104+-8];
	ld.local.u32 	%r21, [%rd104];
	and.b32  	%r144, %r143, 1;
	shr.u32 	%r145, %r143, 1;
	and.b32  	%r146, %r145, 1;
	shr.u32 	%r147, %r143, 2;
	and.b32  	%r148, %r147, 1;
	add.s32 	%r149, %r146, %r148;
	add.s32 	%r150, %r149, %r144;
	and.b32  	%r151, %r287, 1;
	add.s32 	%r152, %r150, %r151;
	shr.u32 	%r153, %r287, 2;
	and.b32  	%r154, %r153, 1;
	add.s32 	%r155, %r152, %r154;
	and.b32  	%r156, %r21, 1;
	add.s32 	%r157, %r155, %r156;
	shr.u32 	%r158, %r21, 1;
	and.b32  	%r159, %r158, 1;
	add.s32 	%r160, %r157, %r159;
	shr.u32 	%r161, %r21, 2;
	and.b32  	%r162, %r161, 1;
	add.s32 	%r163, %r160, %r162;
	and.b32  	%r164, %r287, 2;
	setp.eq.s32 	%p20, %r164, 0;
	and.b32  	%r165, %r163, -2;
	setp.eq.s32 	%p21, %r165, 2;
	setp.eq.s32 	%p22, %r163, 3;
	selp.u32 	%r166, -1, 0, %p22;
	selp.u32 	%r167, -1, 0, %p21;
	selp.b32 	%r168, %r166, %r167, %p20;
	cvt.u64.u32 	%rd61, %r168;
	and.b64  	%rd62, %rd61, 1;
	shr.u32 	%r169, %r143, 3;
	and.b32  	%r170, %r169, 1;
	add.s32 	%r171, %r149, %r170;
	shr.u32 	%r172, %r287, 1;
	and.b32  	%r173, %r172, 1;
	add.s32 	%r174, %r171, %r173;
	shr.u32 	%r175, %r287, 3;
	and.b32  	%r176, %r175, 1;
	add.s32 	%r177, %r174, %r176;
	add.s32 	%r178, %r177, %r159;
	add.s32 	%r179, %r178, %r162;
	shr.u32 	%r180, %r21, 3;
	and.b32  	%r181, %r180, 1;
	add.s32 	%r182, %r179, %r181;
	and.b32  	%r184, %r287, 4;
	setp.eq.s32 	%p23, %r184, 0;
	and.b32  	%r185, %r182, -2;
	setp.ne.s32 	%p24, %r185, 2;
	setp.eq.s32 	%p25, %r182, 3;
	selp.b64 	%rd63, 2, 0, %p25;
	selp.b64 	%rd64, %rd63, 0, %p23;
	selp.b64 	%rd65, %rd64, 2, %p24;
	selp.b64 	%rd66, %rd64, %rd65, %p23;
	or.b64  	%rd67, %rd66, %rd62;
	shr.u32 	%r186, %r143, 4;
	and.b32  	%r187, %r186, 1;
	add.s32 	%r188, %r170, %r187;
	add.s32 	%r189, %r188, %r148;
	add.s32 	%r190, %r189, %r154;
	shr.u32 	%r191, %r287, 4;
	and.b32  	%r192, %r191, 1;
	add.s32 	%r193, %r190, %r192;
	add.s32 	%r194, %r193, %r162;
	add.s32 	%r195, %r194, %r181;
	shr.u32 	%r196, %r21, 4;
	and.b32  	%r197, %r196, 1;
	add.s32 	%r198, %r195, %r197;
	and.b32  	%r200, %r287, 8;
	setp.eq.s32 	%p26, %r200, 0;
	and.b32  	%r201, %r198, -2;
	setp.ne.s32 	%p27, %r201, 2;
	setp.eq.s32 	%p28, %r198, 3;
	selp.b64 	%rd68, 4, 0, %p28;
	selp.b64 	%rd69, %rd68, 0, %p26;
	selp.b64 	%rd70, %rd69, 4, %p27;
	selp.b64 	%rd71, %rd69, %rd70, %p26;
	or.b64  	%rd72, %rd71, %rd67;
	shr.u32 	%r202, %r143, 5;
	and.b32  	%r203, %r202, 1;
	add.s32 	%r204, %r188, %r203;
	add.s32 	%r205, %r204, %r176;
	shr.u32 	%r206, %r287, 5;
	and.b32  	%r207, %r206, 1;
	add.s32 	%r208, %r205, %r207;
	add.s32 	%r209, %r208, %r181;
	add.s32 	%r210, %r209, %r197;
	shr.u32 	%r211, %r21, 5;
	and.b32  	%r212, %r211, 1;
	add.s32 	%r213, %r210, %r212;
	and.b32  	%r215, %r287, 16;
	setp.eq.s32 	%p29, %r215, 0;
	and.b32  	%r216, %r213, -2;
	setp.ne.s32 	%p30, %r216, 2;
	setp.eq.s32 	%p31, %r213, 3;
	selp.b64 	%rd73, 8, 0, %p31;
	selp.b64 	%rd74, %rd73, 0, %p29;
	selp.b64 	%rd75, %rd74, 8, %p30;
	selp.b64 	%rd76, %rd74, %rd75, %p29;
	or.b64  	%rd77, %rd76, %rd72;
	shr.u32 	%r217, %r143, 6;
	and.b32  	%r218, %r217, 1;
	add.s32 	%r219, %r203, %r218;
	add.s32 	%r220, %r219, %r187;
	add.s32 	%r221, %r220, %r192;
	shr.u32 	%r222, %r287, 6;
	and.b32  	%r223, %r222, 1;
	add.s32 	%r224, %r221, %r223;
	add.s32 	%r225, %r224, %r197;
	add.s32 	%r226, %r225, %r212;
	shr.u32 	%r227, %r21, 6;
	and.b32  	%r228, %r227, 1;
	add.s32 	%r229, %r226, %r228;
	and.b32  	%r231, %r287, 32;
	setp.eq.s32 	%p32, %r231, 0;
	and.b32  	%r232, %r229, -2;
	setp.ne.s32 	%p33, %r232, 2;
	setp.eq.s32 	%p34, %r229, 3;
	selp.b64 	%rd78, 16, 0, %p34;
	selp.b64 	%rd79, %rd78, 0, %p32;
	selp.b64 	%rd80, %rd79, 16, %p33;
	selp.b64 	%rd81, %rd79, %rd80, %p32;
	or.b64  	%rd82, %rd81, %rd77;
	shr.u32 	%r233, %r143, 7;
	and.b32  	%r234, %r233, 1;
	add.s32 	%r235, %r219, %r234;
	add.s32 	%r236, %r235, %r207;
	shr.u32 	%r237, %r287, 7;
	and.b32  	%r238, %r237, 1;
	add.s32 	%r239, %r236, %r238;
	add.s32 	%r240, %r239, %r212;
	add.s32 	%r241, %r240, %r228;
	shr.u32 	%r242, %r21, 7;
	and.b32  	%r243, %r242, 1;
	add.s32 	%r244, %r241, %r243;
	and.b32  	%r246, %r287, 64;
	setp.eq.s32 	%p35, %r246, 0;
	and.b32  	%r247, %r244, -2;
	setp.ne.s32 	%p36, %r247, 2;
	setp.eq.s32 	%p37, %r244, 3;
	selp.b64 	%rd83, 32, 0, %p37;
	selp.b64 	%rd84, %rd83, 0, %p35;
	selp.b64 	%rd85, %rd84, 32, %p36;
	selp.b64 	%rd86, %rd84, %rd85, %p35;
	or.b64  	%rd87, %rd86, %rd82;
	shr.u32 	%r248, %r143, 8;
	and.b32  	%r249, %r248, 1;
	add.s32 	%r250, %r234, %r249;
	add.s32 	%r251, %r250, %r218;
	add.s32 	%r252, %r251, %r223;
	shr.u32 	%r253, %r287, 8;
	and.b32  	%r254, %r253, 1;
	add.s32 	%r255, %r252, %r254;
	add.s32 	%r256, %r255, %r228;
	add.s32 	%r257, %r256, %r243;
	shr.u32 	%r258, %r21, 8;
	and.b32  	%r259, %r258, 1;
	add.s32 	%r260, %r257, %r259;
	and.b32  	%r262, %r287, 128;
	setp.eq.s32 	%p38, %r262, 0;
	and.b32  	%r263, %r260, -2;
	setp.ne.s32 	%p39, %r263, 2;
	setp.eq.s32 	%p40, %r260, 3;
	selp.b64 	%rd88, 64, 0, %p40;
	selp.b64 	%rd89, %rd88, 0, %p38;
	selp.b64 	%rd90, %rd89, 64, %p39;
	selp.b64 	%rd91, %rd89, %rd90, %p38;
	or.b64  	%rd92, %rd91, %rd87;
	shr.u32 	%r264, %r143, 9;
	and.b32  	%r265, %r264, 1;
	add.s32 	%r266, %r250, %r265;
	add.s32 	%r267, %r266, %r238;
	shr.u32 	%r268, %r287, 9;
	and.b32  	%r269, %r268, 1;
	add.s32 	%r270, %r267, %r269;
	add.s32 	%r271, %r270, %r243;
	add.s32 	%r272, %r271, %r259;
	shr.u32 	%r273, %r21, 9;
	and.b32  	%r274, %r273, 1;
	add.s32 	%r275, %r272, %r274;
	and.b32  	%r277, %r287, 256;
	setp.eq.s32 	%p41, %r277, 0;
	and.b32  	%r278, %r275, -2;
	setp.ne.s32 	%p42, %r278, 2;
	setp.eq.s32 	%p43, %r275, 3;
	selp.b64 	%rd93, 128, 0, %p43;
	selp.b64 	%rd94, %rd93, 0, %p41;
	selp.b64 	%rd95, %rd94, 128, %p42;
	selp.b64 	%rd96, %rd94, %rd95, %p41;
	or.b64  	%rd97, %rd96, %rd92;
	cvt.u32.u64 	%r279, %rd105;
	shl.b64 	%rd98, %rd97, %r279;
	or.b64  	%rd106, %rd98, %rd106;
	add.s64 	%rd105, %rd105, 8;
	add.s64 	%rd104, %rd104, 4;
	add.s32 	%r286, %r286, 1;
	setp.ne.s32 	%p44, %r286, 8;
	mov.u32 	%r287, %r21;
	@%p44 bra 	$L__BB0_18;
	cvta.to.global.u64 	%rd99, %rd15;
	add.s64 	%rd101, %rd99, %rd17;
	st.global.u64 	[%rd101], %rd106;
$L__BB0_20:
	ret;

}


// ===== COMPILED SASS (sm_100) =====

	.target	sm_100

	.elftype	@"ET_EXEC"


//--------------------- .note.nv.tkinfo           --------------------------
	.section	.note.nv.tkinfo,"",@"SHT_NOTE"
	.sectionflags	@"SHF_NOTE_NV_TKINFO"
	.tkinfo
        /*0018*/ 	.word	0x00000002
        /*0030*/ 	.string	""
        /*0030*/ 	.string	"ptxas"
        /*0030*/ 	.string	"Cuda compilation tools, release 13.0, V13.0.88"
        /*0030*/ 	.string	"Build cuda_13.0.r13.0/compiler.36424714_0"
        /*0030*/ 	.string	"-arch sm_100 -m 64 "



//--------------------- .note.nv.cuinfo           --------------------------
	.section	.note.nv.cuinfo,"",@"SHT_NOTE"
	.sectionflags	@"SHF_NOTE_NV_CUINFO"
        /*0018*/ 	.short	0x0002
        /*001a*/ 	.short	0x0064
        /*001c*/ 	.short	0x0082
	.zero		2


//--------------------- .nv.info                  --------------------------
	.section	.nv.info,"",@"SHT_CUDA_INFO"
	.align	4


	//----- nvinfo : EIATTR_REGCOUNT
	.align		4
        /*0000*/ 	.byte	0x04, 0x2f
        /*0002*/ 	.short	(.L_1 - .L_0)
	.align		4
.L_0:
        /*0004*/ 	.word	index@(_Z19game_of_life_kernelPKmPmi)
        /*0008*/ 	.word	0x0000001f


	//----- nvinfo : EIATTR_FRAME_SIZE
	.align		4
.L_1:
        /*000c*/ 	.byte	0x04, 0x11
        /*000e*/ 	.short	(.L_3 - .L_2)
	.align		4
.L_2:
        /*0010*/ 	.word	index@(_Z19game_of_life_kernelPKmPmi)
        /*0014*/ 	.word	0x00000000


	//----- nvinfo : EIATTR_MIN_STACK_SIZE
	.align		4
.L_3:
        /*0018*/ 	.byte	0x04, 0x12
        /*001a*/ 	.short	(.L_5 - .L_4)
	.align		4
.L_4:
        /*001c*/ 	.word	index@(_Z19game_of_life_kernelPKmPmi)
        /*0020*/ 	.word	0x00000000
.L_5:


//--------------------- .nv.compat                --------------------------
	.section	.nv.compat,"",@"SHT_CUDA_COMPAT_INFO"
	.align	4
        /*0000*/ 	.byte	0x02, 0x09, 0x00, 0x00, 0x02, 0x02, 0x01, 0x00, 0x02, 0x05, 0x05, 0x00, 0x03, 0x07, 0x01, 0x01
        /*0010*/ 	.byte	0x02, 0x03, 0x00, 0x00, 0x02, 0x06, 0x01, 0x00, 0x04, 0x0b, 0x08, 0x00, 0x09, 0x00, 0x00, 0x00
        /*0020*/ 	.byte	0x00, 0x00, 0x00, 0x00


//--------------------- .nv.info._Z19game_of_life_kernelPKmPmi --------------------------
	.section	.nv.info._Z19game_of_life_kernelPKmPmi,"",@"SHT_CUDA_INFO"
	.sectionflags	@""
	.align	4


	//----- nvinfo : EIATTR_CUDA_API_VERSION
	.align		4
        /*0000*/ 	.byte	0x04, 0x37
        /*0002*/ 	.short	(.L_7 - .L_6)
.L_6:
        /*0004*/ 	.word	0x00000082


	//----- nvinfo : EIATTR_KPARAM_INFO
	.align		4
.L_7:
        /*0008*/ 	.byte	0x04, 0x17
        /*000a*/ 	.short	(.L_9 - .L_8)
.L_8:
        /*000c*/ 	.word	0x00000000
        /*0010*/ 	.short	0x0002
        /*0012*/ 	.short	0x0010
        /*0014*/ 	.byte	0x00, 0xf0, 0x11, 0x00


	//----- nvinfo : EIATTR_KPARAM_INFO
	.align		4
.L_9:
        /*0018*/ 	.byte	0x04, 0x17
        /*001a*/ 	.short	(.L_11 - .L_10)
.L_10:
        /*001c*/ 	.word	0x00000000
        /*0020*/ 	.short	0x0001
        /*0022*/ 	.short	0x0008
        /*0024*/ 	.byte	0x00, 0xf5, 0x21, 0x00


	//----- nvinfo : EIATTR_KPARAM_INFO
	.align		4
.L_11:
        /*0028*/ 	.byte	0x04, 0x17
        /*002a*/ 	.short	(.L_13 - .L_12)
.L_12:
        /*002c*/ 	.word	0x00000000
        /*0030*/ 	.short	0x0000
        /*0032*/ 	.short	0x0000
        /*0034*/ 	.byte	0x00, 0xf5, 0x21, 0x00


	//----- nvinfo : EIATTR_SPARSE_MMA_MASK
	.align		4
.L_13:
        /*0038*/ 	.byte	0x03, 0x50
        /*003a*/ 	.short	0x0000


	//----- nvinfo : EIATTR_MAXREG_COUNT
	.align		4
        /*003c*/ 	.byte	0x03, 0x1b
        /*003e*/ 	.short	0x00ff


	//----- nvinfo : EIATTR_MERCURY_ISA_VERSION
	.align		4
        /*0040*/ 	.byte	0x03, 0x5f
        /*0042*/ 	.short	0x0101


	//----- nvinfo : EIATTR_VRC_CTA_INIT_COUNT
	.align		4
        /*0044*/ 	.byte	0x02, 0x4a
	.zero		1
	.zero		1


	//----- nvinfo : EIATTR_EXIT_INSTR_OFFSETS
	.align		4
        /*0048*/ 	.byte	0x04, 0x1c
        /*004a*/ 	.short	(.L_15 - .L_14)


	//   ....[0]....
.L_14:
        /*004c*/ 	.word	0x000000c0


	//   ....[1]....
        /*0050*/ 	.word	0x00001620


	//----- nvinfo : EIATTR_CBANK_PARAM_SIZE
	.align		4
.L_15:
        /*0054*/ 	.byte	0x03, 0x19
        /*0056*/ 	.short	0x0014


	//----- nvinfo : EIATTR_PARAM_CBANK
	.align		4
        /*0058*/ 	.byte	0x04, 0x0a
        /*005a*/ 	.short	(.L_17 - .L_16)
	.align		4
.L_16:
        /*005c*/ 	.word	index@(.nv.constant0._Z19game_of_life_kernelPKmPmi)
        /*0060*/ 	.short	0x0380
        /*0062*/ 	.short	0x0014


	//----- nvinfo : EIATTR_SW_WAR
	.align		4
.L_17:
        /*0064*/ 	.byte	0x04, 0x36
        /*0066*/ 	.short	(.L_19 - .L_18)
.L_18:
        /*0068*/ 	.word	0x00000008
.L_19:


//--------------------- .nv.callgraph             --------------------------
	.section	.nv.callgraph,"",@"SHT_CUDA_CALLGRAPH"
	.align	4
	.sectionentsize	8
	.align		4
        /*0000*/ 	.word	0x00000000
	.align		4
        /*0004*/ 	.word	0xffffffff
	.align		4
        /*0008*/ 	.word	0x00000000
	.align		4
        /*000c*/ 	.word	0xfffffffe
	.align		4
        /*0010*/ 	.word	0x00000000
	.align		4
        /*0014*/ 	.word	0xfffffffd
	.align		4
        /*0018*/ 	.word	0x00000000
	.align		4
        /*001c*/ 	.word	0xfffffffc


//--------------------- .text._Z19game_of_life_kernelPKmPmi --------------------------
	.section	.text._Z19game_of_life_kernelPKmPmi,"ax",@progbits
	.align	128
        .global         _Z19game_of_life_kernelPKmPmi
        .type           _Z19game_of_life_kernelPKmPmi,@function
        .size           _Z19game_of_life_kernelPKmPmi,(.L_x_2 - _Z19game_of_life_kernelPKmPmi)
        .other          _Z19game_of_life_kernelPKmPmi,@"STO_CUDA_ENTRY STV_DEFAULT"
_Z19game_of_life_kernelPKmPmi:
.text._Z19game_of_life_kernelPKmPmi:
[----:B------:R-:W-:Y:S01]  /*0000*/  LDC R1, c[0x0][0x37c] ;  /* 0x0000df00ff017b82 */ /* 0x000fe20000000800 */
[----:B------:R-:W0:Y:S07]  /*0010*/  S2R R0, SR_TID.X ;  /* 0x0000000000007919 */ /* 0x000e2e0000002100 */
[----:B------:R-:W0:Y:S01]  /*0020*/  LDC R15, c[0x0][0x360] ;  /* 0x0000d800ff0f7b82 */ /* 0x000e220000000800 */
[----:B------:R-:W1:Y:S07]  /*0030*/  S2R R3, SR_TID.Y ;  /* 0x0000000000037919 */ /* 0x000e6e0000002200 */
[----:B------:R-:W0:Y:S08]  /*0040*/  S2UR UR4, SR_CTAID.X ;  /* 0x00000000000479c3 */ /* 0x000e300000002500 */
[----:B------:R-:W1:Y:S08]  /*0050*/  S2UR UR5, SR_CTAID.Y ;  /* 0x00000000000579c3 */ /* 0x000e700000002600 */
[----:B------:R-:W1:Y:S08]  /*0060*/  LDC R16, c[0x0][0x364] ;  /* 0x0000d900ff107b82 */ /* 0x000e700000000800 */
[----:B------:R-:W2:Y:S01]  /*0070*/  LDC R19, c[0x0][0x390] ;  /* 0x0000e400ff137b82 */ /* 0x000ea20000000800 */
[----:B0-----:R-:W-:-:S02]  /*0080*/  IMAD R15, R15, UR4, R0 ;  /* 0x000000040f0f7c24 */ /* 0x001fc4000f8e0200 */
[----:B-1----:R-:W-:-:S05]  /*0090*/  IMAD R16, R16, UR5, R3 ;  /* 0x0000000510107c24 */ /* 0x002fca000f8e0203 */
[----:B------:R-:W-:-:S04]  /*00a0*/  VIMNMX R0, PT, PT, R15, R16, !PT ;  /* 0x000000100f007248 */ /* 0x000fc80007fe0100 */
[----:B--2---:R-:W-:-:S13]  /*00b0*/  ISETP.GE.AND P0, PT, R0, R19, PT ;  /* 0x000000130000720c */ /* 0x004fda0003f06270 */
[----:B------:R-:W-:Y:S05]  /*00c0*/  @P0 EXIT ;  /* 0x000000000000094d */ /* 0x000fea0003800000 */
[----:B------:R-:W-:Y:S01]  /*00d0*/  VIADD R0, R19, 0xffffffff ;  /* 0xffffffff13007836 */ /* 0x000fe20000000000 */
[----:B------:R-:W-:Y:S01]  /*00e0*/  ISETP.NE.AND P1, PT, R16, RZ, PT ;  /* 0x000000ff1000720c */ /* 0x000fe20003f25270 */
[----:B------:R-:W0:Y:S01]  /*00f0*/  LDC.64 R12, c[0x0][0x380] ;  /* 0x0000e000ff0c7b82 */ /* 0x000e220000000a00 */
[----:B------:R-:W1:Y:S02]  /*0100*/  LDCU.64 UR6, c[0x0][0x358] ;  /* 0x00006b00ff0677ac */ /* 0x000e640008000a00 */
[C---:B------:R-:W-:Y:S02]  /*0110*/  ISETP.GE.OR P3, PT, R15.reuse, R0, !P1 ;  /* 0x000000000f00720c */ /* 0x040fe40004f66670 */
[----:B------:R-:W-:-:S07]  /*0120*/  ISETP.LT.OR P2, PT, R15, 0x1, !P1 ;  /* 0x000000010f00780c */ /* 0x000fce0004f41670 */
[----:B------:R-:W-:-:S04]  /*0130*/  @P1 IMAD R4, R16, R19, -R19 ;  /* 0x0000001310041224 */ /* 0x000fc800078e0a13 */
[----:B------:R-:W2:Y:S01]  /*0140*/  @!P3 LDC.64 R2, c[0x0][0x380] ;  /* 0x0000e000ff02bb82 */ /* 0x000ea20000000a00 */
[CC--:B------:R-:W-:Y:S02]  /*0150*/  @!P3 IMAD R8, R16.reuse, R19.reuse, -R19 ;  /* 0x000000131008b224 */ /* 0x0c0fe400078e0a13 */
[C---:B------:R-:W-:Y:S01]  /*0160*/  @P1 IMAD.IADD R7, R15.reuse, 0x1, R4 ;  /* 0x000000010f071824 */ /* 0x040fe200078e0204 */
[----:B------:R-:W-:Y:S01]  /*0170*/  @!P3 SHF.R.S32.HI R4, RZ, 0x1f, R15 ;  /* 0x0000001fff04b819 */ /* 0x000fe2000001140f */
[----:B------:R-:W-:Y:S01]  /*0180*/  @!P2 IMAD R10, R16, R19, -R19 ;  /* 0x00000013100aa224 */ /* 0x000fe200078e0a13 */
[C---:B------:R-:W-:Y:S02]  /*0190*/  @!P3 IADD3 R5, P0, PT, R15.reuse, R8, RZ ;  /* 0x000000080f05b210 */ /* 0x040fe40007f1e0ff */
[----:B------:R-:W-:Y:S01]  /*01a0*/  ISETP.GE.AND P4, PT, R15, 0x1, PT ;  /* 0x000000010f00780c */ /* 0x000fe20003f86270 */
[----:B0-----:R-:W-:Y:S01]  /*01b0*/  @P1 IMAD.WIDE R6, R7, 0x8, R12 ;  /* 0x0000000807061825 */ /* 0x001fe200078e020c */
[----:B------:R-:W-:-:S02]  /*01c0*/  @!P3 LEA.HI.X.SX32 R8, R8, R4, 0x1, P0 ;  /* 0x000000040808b211 */ /* 0x000fc400000f0eff */
[----:B------:R-:W-:Y:S02]  /*01d0*/  @!P2 IADD3 R11, PT, PT, R15, -0x1, R10 ;  /* 0xffffffff0f0ba810 */ /* 0x000fe40007ffe00a */
[----:B-1----:R0:W3:Y:S01]  /*01e0*/  @P1 LDG.E R14, desc[UR6][R6.64+0x4] ;  /* 0x00000406060e1981 */ /* 0x0020e2000c1e1900 */
[----:B--2---:R-:W-:Y:S01]  /*01f0*/  @!P3 LEA R4, P0, R5, R2, 0x3 ;  /* 0x000000020504b211 */ /* 0x004fe200078018ff */
[----:B------:R-:W-:-:S03]  /*0200*/  IMAD R2, R16, R19, R15 ;  /* 0x0000001310027224 */ /* 0x000fc600078e020f */
[----:B------:R-:W-:Y:S02]  /*0210*/  @!P3 LEA.HI.X R5, R5, R3, R8, 0x3, P0 ;  /* 0x000000030505b211 */ /* 0x000fe400000f1c08 */
[-C--:B------:R-:W-:Y:S01]  /*0220*/  ISETP.GE.U32.AND P0, PT, R16, R0.reuse, PT ;  /* 0x000000001000720c */ /* 0x080fe20003f06070 */
[C---:B------:R-:W-:Y:S02]  /*0230*/  @P4 VIADD R25, R2.reuse, 0xffffffff ;  /* 0xffffffff02194836 */ /* 0x040fe40000000000 */
[--C-:B------:R-:W-:Y:S01]  /*0240*/  IMAD.WIDE R20, R2, 0x8, R12.reuse ;  /* 0x0000000802147825 */ /* 0x100fe200078e020c */
[----:B------:R-:W-:Y:S02]  /*0250*/  ISETP.GE.AND P5, PT, R15, R0, PT ;  /* 0x000000000f00720c */ /* 0x000fe40003fa6270 */
[----:B0-----:R-:W-:Y:S01]  /*0260*/  CS2R R6, SRZ ;  /* 0x0000000000067805 */ /* 0x001fe2000001ff00 */
[----:B------:R-:W2:Y:S01]  /*0270*/  @!P3 LDG.E R18, desc[UR6][R4.64+0xc] ;  /* 0x00000c060412b981 */ /* 0x000ea2000c1e1900 */
[----:B------:R-:W-:-:S04]  /*0280*/  @P4 IMAD.WIDE.U32 R24, R25, 0x8, R12 ;  /* 0x0000000819184825 */ /* 0x000fc800078e000c */
[----:B------:R-:W-:Y:S01]  /*0290*/  @!P2 IMAD.WIDE.U32 R10, R11, 0x8, R12 ;  /* 0x000000080b0aa825 */ /* 0x000fe200078e000c */
[----:B------:R-:W4:Y:S03]  /*02a0*/  @P4 LDG.E.64 R6, desc[UR6][R24.64] ;  /* 0x0000000618064981 */ /* 0x000f26000c1e1b00 */
[----:B------:R-:W-:Y:S01]  /*02b0*/  @!P0 IMAD.WIDE R22, R19, 0x8, R20 ;  /* 0x0000000813168825 */ /* 0x000fe200078e0214 */
[----:B------:R-:W-:Y:S02]  /*02c0*/  CS2R R8, SRZ ;  /* 0x0000000000087805 */ /* 0x000fe4000001ff00 */
[C---:B------:R-:W-:Y:S01]  /*02d0*/  ISETP.GE.OR P4, PT, R15.reuse, R0, P0 ;  /* 0x000000000f00720c */ /* 0x040fe20000786670 */
[----:B------:R0:W5:Y:S04]  /*02e0*/  @!P2 LDG.E R17, desc[UR6][R10.64+0x4] ;  /* 0x000004060a11a981 */ /* 0x000168000c1e1900 */
[----:B------:R1:W5:Y:S04]  /*02f0*/  @!P0 LDG.E R3, desc[UR6][R22.64] ;  /* 0x0000000616038981 */ /* 0x000368000c1e1900 */
[----:B------:R-:W5:Y:S04]  /*0300*/  @!P5 LDG.E.64 R8, desc[UR6][R20.64+0x8] ;  /* 0x000008061408d981 */ /* 0x000f68000c1e1b00 */
[----:B------:R1:W5:Y:S01]  /*0310*/  LDG.E.64 R4, desc[UR6][R20.64] ;  /* 0x0000000614047981 */ /* 0x000362000c1e1b00 */
[----:B0-----:R-:W0:Y:S01]  /*0320*/  @!P4 LDC.64 R10, c[0x0][0x380] ;  /* 0x0000e000ff0acb82 */ /* 0x001e220000000a00 */
[----:B------:R-:W-:Y:S01]  /*0330*/  ISETP.LT.OR P5, PT, R15, 0x1, P0 ;  /* 0x000000010f00780c */ /* 0x000fe200007a1670 */
[----:B------:R-:W-:-:S05]  /*0340*/  @!P4 IMAD R28, R16, R19, R19 ;  /* 0x00000013101cc224 */ /* 0x000fca00078e0213 */
[----:B-1----:R-:W-:-:S07]  /*0350*/  @!P4 IADD3 R22, P6, PT, R15, R28, RZ ;  /* 0x0000001c0f16c210 */ /* 0x002fce0007fde0ff */
[----:B------:R-:W-:Y:S01]  /*0360*/  @!P5 IMAD R26, R16, R19, R19 ;  /* 0x00000013101ad224 */ /* 0x000fe200078e0213 */
[----:B------:R-:W-:-:S04]  /*0370*/  @!P4 SHF.R.S32.HI R16, RZ, 0x1f, R28 ;  /* 0x0000001fff10c819 */ /* 0x000fc8000001141c */
[C---:B------:R-:W-:Y:S02]  /*0380*/  @!P5 IADD3 R19, PT, PT, R15.reuse, -0x1, R26 ;  /* 0xffffffff0f13d810 */ /* 0x040fe40007ffe01a */
[----:B------:R-:W-:Y:S02]  /*0390*/  @!P4 LEA.HI.X.SX32 R16, R15, R16, 0x1, P6 ;  /* 0x000000100f10c211 */ /* 0x000fe400030f0eff */
[----:B0-----:R-:W-:Y:S01]  /*03a0*/  @!P4 LEA R10, P6, R22, R10, 0x3 ;  /* 0x0000000a160ac211 */ /* 0x001fe200078c18ff */
[----:B------:R-:W-:-:S03]  /*03b0*/  @!P5 IMAD.WIDE.U32 R12, R19, 0x8, R12 ;  /* 0x00000008130cd825 */ /* 0x000fc600078e000c */
[----:B------:R-:W-:-:S03]  /*03c0*/  @!P4 LEA.HI.X R11, R22, R11, R16, 0x3, P6 ;  /* 0x0000000b160bc211 */ /* 0x000fc600030f1c10 */
[----:B------:R-:W5:Y:S04]  /*03d0*/  @!P5 LDG.E R13, desc[UR6][R12.64] ;  /* 0x000000060c0dd981 */ /* 0x000f68000c1e1900 */
[----:B------:R0:W5:Y:S01]  /*03e0*/  @!P4 LDG.E R11, desc[UR6][R10.64+0x8] ;  /* 0x000008060a0bc981 */ /* 0x000162000c1e1900 */
[----:B------:R-:W-:Y:S02]  /*03f0*/  IMAD.MOV.U32 R19, RZ, RZ, RZ ;  /* 0x000000ffff137224 */ /* 0x000fe400078e00ff */
[----:B------:R-:W-:Y:S02]  /*0400*/  IMAD.MOV.U32 R16, RZ, RZ, RZ ;  /* 0x000000ffff107224 */ /* 0x000fe400078e00ff */
[----:B------:R-:W-:Y:S02]  /*0410*/  IMAD.MOV.U32 R20, RZ, RZ, RZ ;  /* 0x000000ffff147224 */ /* 0x000fe400078e00ff */
[----:B0-----:R-:W-:Y:S01]  /*0420*/  IMAD.MOV.U32 R10, RZ, RZ, RZ ;  /* 0x000000ffff0a7224 */ /* 0x001fe200078e00ff */
[----:B------:R-:W-:Y:S01]  /*0430*/  UMOV UR5, URZ ;  /* 0x000000ff00057c82 */ /* 0x000fe20008000000 */
[----:B------:R-:W-:Y:S01]  /*0440*/  UMOV UR4, URZ ;  /* 0x000000ff00047c82 */ /* 0x000fe20008000000 */
[----:B---3--:R-:W-:-:S04]  /*0450*/  @P1 SHF.R.U32.HI R14, RZ, 0x17, R14 ;  /* 0x00000017ff0e1819 */ /* 0x008fc8000001160e */
[----:B------:R-:W-:Y:S02]  /*0460*/  @P1 LOP3.LUT R16, R14, 0x1fe, RZ, 0xc0, !PT ;  /* 0x000001fe0e101812 */ /* 0x000fe400078ec0ff */
[----:B------:R-:W-:Y:S02]  /*0470*/  ISETP.GT.AND P1, PT, R15, RZ, PT ;  /* 0x000000ff0f00720c */ /* 0x000fe40003f24270 */
[----:B--2---:R-:W-:-:S04]  /*0480*/  @!P3 SHF.R.U32.HI R18, RZ, 0xf, R18 ;  /* 0x0000000fff12b819 */ /* 0x004fc80000011612 */
[----:B------:R-:W-:Y:S02]  /*0490*/  @!P3 LOP3.LUT R20, R18, 0x200, RZ, 0xc0, !PT ;  /* 0x000002001214b812 */ /* 0x000fe400078ec0ff */
[----:B----4-:R-:W-:Y:S02]  /*04a0*/  SHF.R.U32.HI R23, RZ, 0x7, R6 ;  /* 0x00000007ff177819 */ /* 0x010fe40000011606 */
[----:B-----5:R-:W-:Y:S02]  /*04b0*/  @!P2 SHF.R.U32.HI R19, RZ, 0x1f, R17 ;  /* 0x0000001fff13a819 */ /* 0x020fe40000011611 */
[----:B------:R-:W-:Y:S01]  /*04c0*/  ISETP.GE.AND P2, PT, R15, R0, PT ;  /* 0x000000000f00720c */ /* 0x000fe20003f46270 */
[----:B------:R-:W-:Y:S01]  /*04d0*/  @!P0 IMAD.SHL.U32 R3, R3, 0x2, RZ ;  /* 0x0000000203038824 */ /* 0x000fe200078e00ff */
[----:B------:R-:W-:Y:S01]  /*04e0*/  LOP3.LUT R0, R20, R19, R16, 0xfe, !PT ;  /* 0x0000001314007212 */ /* 0x000fe200078efe10 */
[C---:B------:R-:W-:Y:S01]  /*04f0*/  IMAD.SHL.U32 R15, R8.reuse, 0x200, RZ ;  /* 0x00000200080f7824 */ /* 0x040fe200078e00ff */
[--C-:B------:R-:W-:Y:S01]  /*0500*/  SHF.R.U32.HI R16, RZ, 0x7, R8.reuse ;  /* 0x00000007ff107819 */ /* 0x100fe20000011608 */
[----:B------:R-:W-:Y:S01]  /*0510*/  IMAD.SHL.U32 R17, R8, 0x2, RZ ;  /* 0x0000000208117824 */ /* 0x000fe200078e00ff */
[----:B------:R-:W-:-:S02]  /*0520*/  SHF.R.U32.HI R22, RZ, 0xf, R8 ;  /* 0x0000000fff167819 */ /* 0x000fc40000011608 */
[C-C-:B------:R-:W-:Y:S02]  /*0530*/  SHF.R.U64 R12, R8.reuse, 0x17, R9.reuse ;  /* 0x00000017080c7819 */ /* 0x140fe40000001209 */
[--C-:B------:R-:W-:Y:S02]  /*0540*/  SHF.R.U64 R8, R8, 0x1f, R9.reuse ;  /* 0x0000001f08087819 */ /* 0x100fe40000001209 */
[--C-:B------:R-:W-:Y:S02]  /*0550*/  SHF.R.U32.HI R14, RZ, 0x7, R9.reuse ;  /* 0x00000007ff0e7819 */ /* 0x100fe40000011609 */
[----:B------:R-:W-:Y:S02]  /*0560*/  SHF.R.U32.HI R19, RZ, 0xf, R9 ;  /* 0x0000000fff137819 */ /* 0x000fe40000011609 */
[----:B------:R-:W-:Y:S02]  /*0570*/  @!P0 LOP3.LUT R10, R3, 0x1fe, RZ, 0xc0, !PT ;  /* 0x000001fe030a8812 */ /* 0x000fe400078ec0ff */
[----:B------:R-:W-:-:S02]  /*0580*/  SHF.R.U32.HI R9, RZ, 0xf, R6 ;  /* 0x0000000fff097819 */ /* 0x000fc40000011606 */
[--C-:B------:R-:W-:Y:S02]  /*0590*/  SHF.R.U32.HI R3, RZ, 0x17, R6.reuse ;  /* 0x00000017ff037819 */ /* 0x100fe40000011606 */
[----:B------:R-:W-:Y:S02]  /*05a0*/  SHF.R.U32.HI R24, RZ, 0x1f, R6 ;  /* 0x0000001fff187819 */ /* 0x000fe40000011606 */
[----:B------:R-:W-:Y:S02]  /*05b0*/  LOP3.LUT R6, R23, 0x1, RZ, 0xc0, !PT ;  /* 0x0000000117067812 */ /* 0x000fe400078ec0ff */
[--C-:B------:R-:W-:Y:S02]  /*05c0*/  SHF.R.U32.HI R21, RZ, 0x7, R7.reuse ;  /* 0x00000007ff157819 */ /* 0x100fe40000011607 */
[--C-:B------:R-:W-:Y:S02]  /*05d0*/  SHF.R.U32.HI R18, RZ, 0xf, R7.reuse ;  /* 0x0000000fff127819 */ /* 0x100fe40000011607 */
[----:B------:R-:W-:-:S02]  /*05e0*/  SHF.R.U32.HI R20, RZ, 0x17, R7 ;  /* 0x00000017ff147819 */ /* 0x000fc40000011607 */
[----:B------:R-:W-:Y:S01]  /*05f0*/  SHF.R.U32.HI R23, RZ, 0x1f, R7 ;  /* 0x0000001fff177819 */ /* 0x000fe20000011607 */
[----:B------:R-:W-:Y:S01]  /*0600*/  IMAD.SHL.U32 R7, R4, 0x2, RZ ;  /* 0x0000000204077824 */ /* 0x000fe200078e00ff */
[----:B------:R-:W-:Y:S02]  /*0610*/  SEL R6, R6, RZ, P1 ;  /* 0x000000ff06067207 */ /* 0x000fe40000800000 */
[----:B------:R-:W-:Y:S02]  /*0620*/  SHF.R.U32.HI R25, RZ, 0x17, R4 ;  /* 0x00000017ff197819 */ /* 0x000fe40000011604 */
[----:B------:R-:W-:Y:S02]  /*0630*/  SEL R24, R24, RZ, P1 ;  /* 0x000000ff18187207 */ /* 0x000fe40000800000 */
[----:B------:R-:W-:Y:S02]  /*0640*/  LOP3.LUT R6, R6, 0x1fe, R7, 0xf8, !PT ;  /* 0x000001fe06067812 */ /* 0x000fe400078ef807 */
[----:B------:R-:W-:-:S02]  /*0650*/  LOP3.LUT R3, R3, 0x1, RZ, 0xc0, !PT ;  /* 0x0000000103037812 */ /* 0x000fc400078ec0ff */
[----:B------:R-:W-:Y:S02]  /*0660*/  LOP3.LUT R7, R22, 0x200, RZ, 0xc0, !PT ;  /* 0x0000020016077812 */ /* 0x000fe400078ec0ff */
[----:B------:R-:W-:Y:S02]  /*0670*/  LOP3.LUT R24, R24, 0x1fe, R25, 0xf8, !PT ;  /* 0x000001fe18187812 */ /* 0x000fe400078ef819 */
[----:B------:R-:W-:Y:S02]  /*0680*/  SEL R3, R3, RZ, P1 ;  /* 0x000000ff03037207 */ /* 0x000fe40000800000 */
[----:B------:R-:W-:Y:S02]  /*0690*/  SHF.R.U32.HI R22, RZ, 0xf, R4 ;  /* 0x0000000fff167819 */ /* 0x000fe40000011604 */
[----:B------:R-:W-:Y:S02]  /*06a0*/  SEL R25, R7, RZ, !P2 ;  /* 0x000000ff07197207 */ /* 0x000fe40005000000 */
[----:B------:R-:W-:-:S02]  /*06b0*/  LOP3.LUT R7, R3, 0x1fe, R22, 0xf8, !PT ;  /* 0x000001fe03077812 */ /* 0x000fc400078ef816 */
[----:B------:R-:W-:Y:S02]  /*06c0*/  LOP3.LUT R3, R24, R25, RZ, 0xfc, !PT ;  /* 0x0000001918037212 */ /* 0x000fe400078efcff */
[--C-:B------:R-:W-:Y:S02]  /*06d0*/  SHF.R.U32.HI R25, RZ, 0x17, R5.reuse ;  /* 0x00000017ff197819 */ /* 0x100fe40000011605 */
[----:B------:R-:W-:Y:S02]  /*06e0*/  SEL R24, R23, RZ, P1 ;  /* 0x000000ff17187207 */ /* 0x000fe40000800000 */
[----:B------:R-:W-:Y:S02]  /*06f0*/  SHF.R.U32.HI R26, RZ, 0x7, R4 ;  /* 0x00000007ff1a7819 */ /* 0x000fe40000011604 */
[--C-:B------:R-:W-:Y:S02]  /*0700*/  SHF.R.U64 R22, R4, 0x1f, R5.reuse ;  /* 0x0000001f04167819 */ /* 0x100fe40000001205 */
[----:B------:R-:W-:-:S02]  /*0710*/  SHF.R.U32.HI R4, RZ, 0x7, R5 ;  /* 0x00000007ff047819 */ /* 0x000fc40000011605 */
[----:B------:R-:W-:Y:S02]  /*0720*/  SHF.R.U32.HI R23, RZ, 0xf, R5 ;  /* 0x0000000fff177819 */ /* 0x000fe40000011605 */
[----:B------:R-:W-:Y:S02]  /*0730*/  LOP3.LUT R5, R24, 0x1fe, R25, 0xf8, !PT ;  /* 0x000001fe18057812 */ /* 0x000fe400078ef819 */
[----:B------:R-:W-:Y:S02]  /*0740*/  LOP3.LUT R18, R18, 0x1, RZ, 0xc0, !PT ;  /* 0x0000000112127812 */ /* 0x000fe400078ec0ff */
[----:B------:R-:W-:Y:S02]  /*0750*/  LOP3.LUT R24, R19, 0x200, RZ, 0xc0, !PT ;  /* 0x0000020013187812 */ /* 0x000fe400078ec0ff */
[----:B------:R-:W-:Y:S02]  /*0760*/  SEL R19, R18, RZ, P1 ;  /* 0x000000ff12137207 */ /* 0x000fe40000800000 */
[----:B------:R-:W-:-:S02]  /*0770*/  LOP3.LUT R21, R21, 0x1, RZ, 0xc0, !PT ;  /* 0x0000000115157812 */ /* 0x000fc400078ec0ff */
[----:B------:R-:W-:Y:S02]  /*0780*/  SEL R24, R24, RZ, !P2 ;  /* 0x000000ff18187207 */ /* 0x000fe40005000000 */
[----:B------:R-:W-:Y:S02]  /*0790*/  LOP3.LUT R9, R9, 0x1, RZ, 0xc0, !PT ;  /* 0x0000000109097812 */ /* 0x000fe400078ec0ff */
[----:B------:R-:W-:Y:S02]  /*07a0*/  LOP3.LUT R20, R20, 0x1, RZ, 0xc0, !PT ;  /* 0x0000000114147812 */ /* 0x000fe400078ec0ff */
[----:B------:R-:W-:Y:S02]  /*07b0*/  LOP3.LUT R19, R19, 0x1fe, R4, 0xf8, !PT ;  /* 0x000001fe13137812 */ /* 0x000fe400078ef804 */
[----:B------:R-:W-:Y:S02]  /*07c0*/  SEL R21, R21, RZ, P1 ;  /* 0x000000ff15157207 */ /* 0x000fe40000800000 */
[----:B------:R-:W-:-:S02]  /*07d0*/  LOP3.LUT R4, R5, R24, RZ, 0xfc, !PT ;  /* 0x0000001805047212 */ /* 0x000fc400078efcff */
[----:B------:R-:W-:Y:S02]  /*07e0*/  LOP3.LUT R5, R15, 0x200, RZ, 0xc0, !PT ;  /* 0x000002000f057812 */ /* 0x000fe400078ec0ff */
[----:B------:R-:W-:Y:S02]  /*07f0*/  SEL R9, R9, RZ, P1 ;  /* 0x000000ff09097207 */ /* 0x000fe40000800000 */
[----:B------:R-:W-:Y:S02]  /*0800*/  LOP3.LUT R17, R17, 0x200, RZ, 0xc0, !PT ;  /* 0x0000020011117812 */ /* 0x000fe400078ec0ff */
[----:B------:R-:W-:Y:S02]  /*0810*/  SEL R18, R20, RZ, P1 ;  /* 0x000000ff14127207 */ /* 0x000fe40000800000 */
[----:B------:R-:W-:Y:S02]  /*0820*/  LOP3.LUT R20, R21, 0x1fe, R22, 0xf8, !PT ;  /* 0x000001fe15147812 */ /* 0x000fe400078ef816 */
[----:B------:R-:W-:-:S02]  /*0830*/  LOP3.LUT R21, R16, 0x200, RZ, 0xc0, !PT ;  /* 0x0000020010157812 */ /* 0x000fc400078ec0ff */
[----:B------:R-:W-:Y:S01]  /*0840*/  SEL R5, R5, RZ, !P2 ;  /* 0x000000ff05057207 */ /* 0x000fe20005000000 */
[----:B------:R-:W-:Y:S01]  /*0850*/  @!P4 IMAD.SHL.U32 R11, R11, 0x200, RZ ;  /* 0x000002000b0bc824 */ /* 0x000fe200078e00ff */
[----:B------:R-:W-:Y:S02]  /*0860*/  LOP3.LUT R9, R9, 0x1fe, R26, 0xf8, !PT ;  /* 0x000001fe09097812 */ /* 0x000fe400078ef81a */
[----:B------:R-:W-:Y:S02]  /*0870*/  SEL R16, R17, RZ, !P2 ;  /* 0x000000ff11107207 */ /* 0x000fe40005000000 */
[----:B------:R-:W-:Y:S02]  /*0880*/  @!P5 SHF.R.U32.HI R13, RZ, 0x7, R13 ;  /* 0x00000007ff0dd819 */ /* 0x000fe4000001160d */
[----:B------:R-:W-:Y:S01]  /*0890*/  LOP3.LUT R12, R12, 0x200, RZ, 0xc0, !PT ;  /* 0x000002000c0c7812 */ /* 0x000fe200078ec0ff */
[----:B------:R-:W-:Y:S01]  /*08a0*/  IMAD.MOV.U32 R15, RZ, RZ, RZ ;  /* 0x000000ffff0f7224 */ /* 0x000fe200078e00ff */
[----:B------:R-:W-:-:S02]  /*08b0*/  LOP3.LUT R8, R8, 0x200, RZ, 0xc0, !PT ;  /* 0x0000020008087812 */ /* 0x000fc400078ec0ff */
[----:B------:R-:W-:Y:S02]  /*08c0*/  LOP3.LUT R5, R6, R5, RZ, 0xfc, !PT ;  /* 0x0000000506057212 */ /* 0x000fe400078efcff */
[----:B------:R-:W-:Y:S02]  /*08d0*/  LOP3.LUT R14, R14, 0x200, RZ, 0xc0, !PT ;  /* 0x000002000e0e7812 */ /* 0x000fe400078ec0ff */
[----:B------:R-:W-:Y:S02]  /*08e0*/  LOP3.LUT R6, R9, R16, RZ, 0xfc, !PT ;  /* 0x0000001009067212 */ /* 0x000fe400078efcff */
[----:B------:R-:W-:Y:S01]  /*08f0*/  @!P5 LOP3.LUT R15, R13, 0x1, RZ, 0xc0, !PT ;  /* 0x000000010d0fd812 */ /* 0x000fe200078ec0ff */
[----:B------:R-:W-:Y:S01]  /*0900*/  IMAD.MOV.U32 R13, RZ, RZ, RZ ;  /* 0x000000ffff0d7224 */ /* 0x000fe200078e00ff */
[----:B------:R-:W-:Y:S02]  /*0910*/  SEL R9, R12, RZ, !P2 ;  /* 0x000000ff0c097207 */ /* 0x000fe40005000000 */
[----:B------:R-:W-:-:S02]  /*0920*/  SEL R8, R8, RZ, !P2 ;  /* 0x000000ff08087207 */ /* 0x000fc40005000000 */
[----:B------:R-:W-:Y:S02]  /*0930*/  @!P4 LOP3.LUT R13, R11, 0x200, RZ, 0xc0, !PT ;  /* 0x000002000b0dc812 */ /* 0x000fe400078ec0ff */
[----:B------:R-:W-:Y:S02]  /*0940*/  LOP3.LUT R18, R18, 0x1fe, R23, 0xf8, !PT ;  /* 0x000001fe12127812 */ /* 0x000fe400078ef817 */
[----:B------:R-:W-:Y:S02]  /*0950*/  SEL R22, R21, RZ, !P2 ;  /* 0x000000ff15167207 */ /* 0x000fe40005000000 */
[----:B------:R-:W-:Y:S02]  /*0960*/  SEL R17, R14, RZ, !P2 ;  /* 0x000000ff0e117207 */ /* 0x000fe40005000000 */
[----:B------:R-:W-:Y:S01]  /*0970*/  LOP3.LUT R11, R20, R9, RZ, 0xfc, !PT ;  /* 0x00000009140b7212 */ /* 0x000fe200078efcff */
[----:B------:R-:W-:Y:S01]  /*0980*/  IMAD.MOV.U32 R24, RZ, RZ, 0x8 ;  /* 0x00000008ff187424 */ /* 0x000fe200078e00ff */
[----:B------:R-:W-:Y:S01]  /*0990*/  LOP3.LUT R9, R19, R8, RZ, 0xfc, !PT ;  /* 0x0000000813097212 */ /* 0x000fe200078efcff */
[----:B------:R-:W-:Y:S01]  /*09a0*/  IMAD.MOV.U32 R14, RZ, RZ, RZ ;  /* 0x000000ffff0e7224 */ /* 0x000fe200078e00ff */
[----:B------:R-:W-:Y:S01]  /*09b0*/  LOP3.LUT R10, R13, R15, R10, 0xfe, !PT ;  /* 0x0000000f0d0a7212 */ /* 0x000fe200078efe0a */
[----:B------:R-:W-:Y:S01]  /*09c0*/  IMAD.MOV.U32 R13, RZ, RZ, RZ ;  /* 0x000000ffff0d7224 */ /* 0x000fe200078e00ff */
[----:B------:R-:W-:Y:S01]  /*09d0*/  LOP3.LUT R7, R7, R22, RZ, 0xfc, !PT ;  /* 0x0000001607077212 */ /* 0x000fe200078efcff */
[----:B------:R-:W-:Y:S01]  /*09e0*/  IMAD.MOV.U32 R16, RZ, RZ, R5 ;  /* 0x000000ffff107224 */ /* 0x000fe200078e0005 */
[----:B------:R-:W-:-:S07]  /*09f0*/  LOP3.LUT R8, R18, R17, RZ, 0xfc, !PT ;  /* 0x0000001112087212 */ /* 0x000fce00078efcff */
.L_x_0:
[C---:B------:R-:W-:Y:S01]  /*0a00*/  ISETP.EQ.AND P1, PT, R24.reuse, RZ, PT ;  /* 0x000000ff1800720c */ /* 0x040fe20003f22270 */
[----:B------:R-:W-:Y:S01]  /*0a10*/  UIADD3 UR4, UPT, UPT, UR4, 0x1, URZ ;  /* 0x0000000104047890 */ /* 0x000fe2000fffe0ff */
[C---:B------:R-:W-:Y:S02]  /*0a20*/  ISETP.EQ.AND P0, PT, R24.reuse, 0x4, PT ;  /* 0x000000041800780c */ /* 0x040fe40003f02270 */
[C---:B------:R-:W-:Y:S01]  /*0a30*/  ISETP.EQ.AND P6, PT, R24.reuse, 0x8, PT ;  /* 0x000000081800780c */ /* 0x040fe20003fc2270 */
[----:B------:R-:W-:Y:S01]  /*0a40*/  UISETP.NE.AND UP0, UPT, UR4, 0x8, UPT ;  /* 0x000000080400788c */ /* 0x000fe2000bf05270 */
[C---:B------:R-:W-:Y:S02]  /*0a50*/  ISETP.EQ.AND P5, PT, R24.reuse, 0xc, PT ;  /* 0x0000000c1800780c */ /* 0x040fe40003fa2270 */
[C---:B------:R-:W-:Y:S02]  /*0a60*/  ISETP.EQ.AND P4, PT, R24.reuse, 0x10, PT ;  /* 0x000000101800780c */ /* 0x040fe40003f82270 */
[----:B------:R-:W-:-:S02]  /*0a70*/  ISETP.EQ.AND P3, PT, R24, 0x14, PT ;  /* 0x000000141800780c */ /* 0x000fc40003f62270 */
[C---:B------:R-:W-:Y:S01]  /*0a80*/  ISETP.EQ.AND P2, PT, R24.reuse, 0x18, PT ;  /* 0x000000181800780c */ /* 0x040fe20003f42270 */
[--C-:B------:R-:W-:Y:S01]  /*0a90*/  @P1 IMAD.MOV.U32 R12, RZ, RZ, R0.reuse ;  /* 0x000000ffff0c1224 */ /* 0x100fe200078e0000 */
[C---:B------:R-:W-:Y:S01]  /*0aa0*/  ISETP.EQ.AND P1, PT, R24.reuse, 0x1c, PT ;  /* 0x0000001c1800780c */ /* 0x040fe20003f22270 */
[--C-:B------:R-:W-:Y:S01]  /*0ab0*/  @P0 IMAD.MOV.U32 R12, RZ, RZ, R5.reuse ;  /* 0x000000ffff0c0224 */ /* 0x100fe200078e0005 */
[----:B------:R-:W-:Y:S01]  /*0ac0*/  ISETP.EQ.AND P0, PT, R24, 0x20, PT ;  /* 0x000000201800780c */ /* 0x000fe20003f02270 */
[----:B------:R-:W-:Y:S01]  /*0ad0*/  @P6 IMAD.MOV.U32 R15, RZ, RZ, R0 ;  /* 0x000000ffff0f6224 */ /* 0x000fe200078e0000 */
[----:B------:R-:W-:Y:S01]  /*0ae0*/  LOP3.LUT R18, R16, 0x1, RZ, 0xc0, !PT ;  /* 0x0000000110127812 */ /* 0x000fe200078ec0ff */
[----:B------:R-:W-:Y:S01]  /*0af0*/  @P6 IMAD.MOV.U32 R12, RZ, RZ, R6 ;  /* 0x000000ffff0c6224 */ /* 0x000fe200078e0006 */
[C---:B------:R-:W-:Y:S01]  /*0b00*/  ISETP.EQ.AND P6, PT, R24.reuse, 0x24, PT ;  /* 0x000000241800780c */ /* 0x040fe20003fc2270 */
[----:B------:R-:W-:Y:S01]  /*0b10*/  @P5 IMAD.MOV.U32 R15, RZ, RZ, R5 ;  /* 0x000000ffff0f5224 */ /* 0x000fe200078e0005 */
[----:B------:R-:W-:Y:S01]  /*0b20*/  SHF.R.U32.HI R19, RZ, 0x1, R16 ;  /* 0x00000001ff137819 */ /* 0x000fe20000011610 */
[--C-:B------:R-:W-:Y:S01]  /*0b30*/  @P5 IMAD.MOV.U32 R12, RZ, RZ, R7.reuse ;  /* 0x000000ffff0c5224 */ /* 0x100fe200078e0007 */
[----:B------:R-:W-:Y:S01]  /*0b40*/  ISETP.EQ.AND P5, PT, R24, 0x28, PT ;  /* 0x000000281800780c */ /* 0x000fe20003fa2270 */
[----:B------:R-:W-:Y:S01]  /*0b50*/  @P4 IMAD.MOV.U32 R15, RZ, RZ, R6 ;  /* 0x000000ffff0f4224 */ /* 0x000fe200078e0006 */
[----:B------:R-:W-:Y:S01]  /*0b60*/  LOP3.LUT R23, R19, 0x1, RZ, 0xc0, !PT ;  /* 0x0000000113177812 */ /* 0x000fe200078ec0ff */
[----:B------:R-:W-:Y:S01]  /*0b70*/  @P3 IMAD.MOV.U32 R15, RZ, RZ, R7 ;  /* 0x000000ffff0f3224 */ /* 0x000fe200078e0007 */
[----:B------:R-:W-:Y:S01]  /*0b80*/  SHF.R.U32.HI R19, RZ, 0x2, R16 ;  /* 0x00000002ff137819 */ /* 0x000fe20000011610 */
[----:B------:R-:W-:-:S02]  /*0b90*/  @P2 IMAD.MOV.U32 R15, RZ, RZ, R3 ;  /* 0x000000ffff0f2224 */ /* 0x000fc400078e0003 */
[----:B------:R-:W-:Y:S02]  /*0ba0*/  @P1 IMAD.MOV.U32 R15, RZ, RZ, R11 ;  /* 0x000000ffff0f1224 */ /* 0x000fe400078e000b */
[----:B------:R-:W-:Y:S02]  /*0bb0*/  @P0 IMAD.MOV.U32 R15, RZ, RZ, R9 ;  /* 0x000000ffff0f0224 */ /* 0x000fe400078e0009 */
[----:B------:R-:W-:Y:S02]  /*0bc0*/  @P6 IMAD.MOV.U32 R15, RZ, RZ, R8 ;  /* 0x000000ffff0f6224 */ /* 0x000fe400078e0008 */
[----:B------:R-:W-:Y:S01]  /*0bd0*/  @P5 IMAD.MOV.U32 R15, RZ, RZ, R4 ;  /* 0x000000ffff0f5224 */ /* 0x000fe200078e0004 */
[----:B------:R-:W-:Y:S01]  /*0be0*/  ISETP.EQ.AND P5, PT, R24, 0x2c, PT ;  /* 0x0000002c1800780c */ /* 0x000fe20003fa2270 */
[----:B------:R-:W-:Y:S02]  /*0bf0*/  @P4 IMAD.MOV.U32 R12, RZ, RZ, R3 ;  /* 0x000000ffff0c4224 */ /* 0x000fe400078e0003 */
[----:B------:R-:W-:Y:S01]  /*0c00*/  @P3 IMAD.MOV.U32 R12, RZ, RZ, R11 ;  /* 0x000000ffff0c3224 */ /* 0x000fe200078e000b */
[----:B------:R-:W-:Y:S01]  /*0c10*/  LOP3.LUT P3, RZ, R16, 0x4, RZ, 0xc0, !PT ;  /* 0x0000000410ff7812 */ /* 0x000fe2000786c0ff */
[----:B------:R-:W-:-:S02]  /*0c20*/  @P2 IMAD.MOV.U32 R12, RZ, RZ, R9 ;  /* 0x000000ffff0c2224 */ /* 0x000fc400078e0009 */
[----:B------:R-:W-:Y:S01]  /*0c30*/  @P1 IMAD.MOV.U32 R12, RZ, RZ, R8 ;  /* 0x000000ffff0c1224 */ /* 0x000fe200078e0008 */
[C---:B------:R-:W-:Y:S01]  /*0c40*/  LOP3.LUT P1, RZ, R16.reuse, 0x2, RZ, 0xc0, !PT ;  /* 0x0000000210ff7812 */ /* 0x040fe2000782c0ff */
[----:B------:R-:W-:Y:S02]  /*0c50*/  @P0 IMAD.MOV.U32 R12, RZ, RZ, R4 ;  /* 0x000000ffff0c0224 */ /* 0x000fe400078e0004 */
[--C-:B------:R-:W-:Y:S02]  /*0c60*/  @P6 IMAD.MOV.U32 R12, RZ, RZ, R10.reuse ;  /* 0x000000ffff0c6224 */ /* 0x100fe400078e000a */
[----:B------:R-:W-:Y:S01]  /*0c70*/  @P5 IMAD.MOV.U32 R15, RZ, RZ, R10 ;  /* 0x000000ffff0f5224 */ /* 0x000fe200078e000a */
[----:B------:R-:W-:Y:S01]  /*0c80*/  LOP3.LUT P5, RZ, R16, 0x20, RZ, 0xc0, !PT ;  /* 0x0000002010ff7812 */ /* 0x000fe200078ac0ff */
[----:B------:R-:W-:Y:S01]  /*0c90*/  VIADD R24, R24, 0x4 ;  /* 0x0000000418187836 */ /* 0x000fe20000000000 */
[----:B------:R-:W-:Y:S02]  /*0ca0*/  LOP3.LUT R25, R12, 0x1, RZ, 0xc0, !PT ;  /* 0x000000010c197812 */ /* 0x000fe400078ec0ff */
[----:B------:R-:W-:-:S02]  /*0cb0*/  SHF.R.U32.HI R17, RZ, 0x1, R15 ;  /* 0x00000001ff117819 */ /* 0x000fc4000001160f */
[--C-:B------:R-:W-:Y:S02]  /*0cc0*/  SHF.R.U32.HI R20, RZ, 0x2, R15.reuse ;  /* 0x00000002ff147819 */ /* 0x100fe4000001160f */
[----:B------:R-:W-:Y:S02]  /*0cd0*/  LOP3.LUT R17, R17, 0x1, RZ, 0xc0, !PT ;  /* 0x0000000111117812 */ /* 0x000fe400078ec0ff */
[----:B------:R-:W-:Y:S02]  /*0ce0*/  LOP3.LUT R20, R20, 0x1, RZ, 0xc0, !PT ;  /* 0x0000000114147812 */ /* 0x000fe400078ec0ff */
[----:B------:R-:W-:Y:S02]  /*0cf0*/  LOP3.LUT R22, R15, 0x1, RZ, 0xc0, !PT ;  /* 0x000000010f167812 */ /* 0x000fe400078ec0ff */
[----:B------:R-:W-:Y:S01]  /*0d00*/  SHF.R.U32.HI R21, RZ, 0x4, R15 ;  /* 0x00000004ff157819 */ /* 0x000fe2000001160f */
[----:B------:R-:W-:-:S03]  /*0d10*/  IMAD.IADD R17, R17, 0x1, R20 ;  /* 0x0000000111117824 */ /* 0x000fc600078e0214 */
[----:B------:R-:W-:Y:S02]  /*0d20*/  LOP3.LUT R21, R21, 0x1, RZ, 0xc0, !PT ;  /* 0x0000000115157812 */ /* 0x000fe400078ec0ff */
[----:B------:R-:W-:Y:S02]  /*0d30*/  IADD3 R22, PT, PT, R18, R17, R22 ;  /* 0x0000001112167210 */ /* 0x000fe40007ffe016 */
[----:B------:R-:W-:-:S04]  /*0d40*/  SHF.R.U32.HI R18, RZ, 0x3, R15 ;  /* 0x00000003ff127819 */ /* 0x000fc8000001160f */
[----:B------:R-:W-:-:S04]  /*0d50*/  LOP3.LUT R26, R18, 0x1, RZ, 0xc0, !PT ;  /* 0x00000001121a7812 */ /* 0x000fc800078ec0ff */
[----:B------:R-:W-:Y:S01]  /*0d60*/  IADD3 R18, PT, PT, R23, R17, R26 ;  /* 0x0000001117127210 */ /* 0x000fe20007ffe01a */
[----:B------:R-:W-:Y:S01]  /*0d70*/  IMAD.IADD R17, R26, 0x1, R21 ;  /* 0x000000011a117824 */ /* 0x000fe200078e0215 */
[----:B------:R-:W-:-:S04]  /*0d80*/  LOP3.LUT R23, R19, 0x1, RZ, 0xc0, !PT ;  /* 0x0000000113177812 */ /* 0x000fc800078ec0ff */
[----:B------:R-:W-:Y:S02]  /*0d90*/  IADD3 R19, PT, PT, R23, R17, R20 ;  /* 0x0000001117137210 */ /* 0x000fe40007ffe014 */
[----:B------:R-:W-:Y:S02]  /*0da0*/  IADD3 R22, PT, PT, R25, R22, R23 ;  /* 0x0000001619167210 */ /* 0x000fe40007ffe017 */
[----:B------:R-:W-:Y:S02]  /*0db0*/  SHF.R.U32.HI R23, RZ, 0x3, R16 ;  /* 0x00000003ff177819 */ /* 0x000fe40000011610 */
[--C-:B------:R-:W-:Y:S02]  /*0dc0*/  SHF.R.U32.HI R20, RZ, 0x1, R12.reuse ;  /* 0x00000001ff147819 */ /* 0x100fe4000001160c */
[----:B------:R-:W-:Y:S02]  /*0dd0*/  SHF.R.U32.HI R25, RZ, 0x2, R12 ;  /* 0x00000002ff197819 */ /* 0x000fe4000001160c */
[----:B------:R-:W-:-:S02]  /*0de0*/  LOP3.LUT R23, R23, 0x1, RZ, 0xc0, !PT ;  /* 0x0000000117177812 */ /* 0x000fc400078ec0ff */
[----:B------:R-:W-:Y:S02]  /*0df0*/  LOP3.LUT R20, R20, 0x1, RZ, 0xc0, !PT ;  /* 0x0000000114147812 */ /* 0x000fe400078ec0ff */
[----:B------:R-:W-:Y:S02]  /*0e00*/  LOP3.LUT R25, R25, 0x1, RZ, 0xc0, !PT ;  /* 0x0000000119197812 */ /* 0x000fe400078ec0ff */
[----:B------:R-:W-:Y:S02]  /*0e10*/  IADD3 R18, PT, PT, R20, R18, R23 ;  /* 0x0000001214127210 */ /* 0x000fe40007ffe017 */
[----:B------:R-:W-:Y:S02]  /*0e20*/  IADD3 R26, PT, PT, R25, R22, R20 ;  /* 0x00000016191a7210 */ /* 0x000fe40007ffe014 */
[----:B------:R-:W-:Y:S02]  /*0e30*/  SHF.R.U32.HI R20, RZ, 0x3, R12 ;  /* 0x00000003ff147819 */ /* 0x000fe4000001160c */
[----:B------:R-:W-:-:S02]  /*0e40*/  SHF.R.U32.HI R22, RZ, 0x4, R16 ;  /* 0x00000004ff167819 */ /* 0x000fc40000011610 */
[----:B------:R-:W-:Y:S02]  /*0e50*/  ISETP.NE.AND P0, PT, R26, 0x3, PT ;  /* 0x000000031a00780c */ /* 0x000fe40003f05270 */
[----:B------:R-:W-:Y:S02]  /*0e60*/  LOP3.LUT R20, R20, 0x1, RZ, 0xc0, !PT ;  /* 0x0000000114147812 */ /* 0x000fe400078ec0ff */
[----:B------:R-:W-:Y:S02]  /*0e70*/  LOP3.LUT R26, R26, 0xfffffffe, RZ, 0xc0, !PT ;  /* 0xfffffffe1a1a7812 */ /* 0x000fe400078ec0ff */
[----:B------:R-:W-:Y:S02]  /*0e80*/  LOP3.LUT R22, R22, 0x1, RZ, 0xc0, !PT ;  /* 0x0000000116167812 */ /* 0x000fe400078ec0ff */
[----:B------:R-:W-:Y:S02]  /*0e90*/  IADD3 R18, PT, PT, R20, R18, R25 ;  /* 0x0000001214127210 */ /* 0x000fe40007ffe019 */
[----:B------:R-:W-:-:S02]  /*0ea0*/  ISETP.NE.AND P2, PT, R26, 0x2, PT ;  /* 0x000000021a00780c */ /* 0x000fc40003f45270 */
[----:B------:R-:W-:Y:S02]  /*0eb0*/  SHF.R.U32.HI R26, RZ, 0x5, R15 ;  /* 0x00000005ff1a7819 */ /* 0x000fe4000001160f */
[----:B------:R-:W-:Y:S02]  /*0ec0*/  IADD3 R19, PT, PT, R25, R19, R22 ;  /* 0x0000001319137210 */ /* 0x000fe40007ffe016 */
[----:B------:R-:W-:Y:S02]  /*0ed0*/  LOP3.LUT R25, R18, 0xfffffffe, RZ, 0xc0, !PT ;  /* 0xfffffffe12197812 */ /* 0x000fe400078ec0ff */
[----:B------:R-:W-:Y:S02]  /*0ee0*/  LOP3.LUT R26, R26, 0x1, RZ, 0xc0, !PT ;  /* 0x000000011a1a7812 */ /* 0x000fe400078ec0ff */
[----:B------:R-:W-:Y:S02]  /*0ef0*/  ISETP.NE.AND P4, PT, R18, 0x3, PT ;  /* 0x000000031200780c */ /* 0x000fe40003f85270 */
[----:B------:R-:W-:-:S02]  /*0f00*/  SEL R18, RZ, 0xffffffff, P0 ;  /* 0xffffffffff127807 */ /* 0x000fc40000000000 */
[----:B------:R-:W-:Y:S02]  /*0f10*/  ISETP.NE.AND P0, PT, R25, 0x2, PT ;  /* 0x000000021900780c */ /* 0x000fe40003f05270 */
[----:B------:R-:W-:Y:S02]  /*0f20*/  IADD3 R25, PT, PT, R23, R17, R26 ;  /* 0x0000001117197210 */ /* 0x000fe40007ffe01a */
[----:B------:R-:W-:Y:S02]  /*0f30*/  SHF.R.U32.HI R17, RZ, 0x4, R12 ;  /* 0x00000004ff117819 */ /* 0x000fe4000001160c */
[----:B------:R-:W-:Y:S02]  /*0f40*/  SEL R27, RZ, 0x2, P4 ;  /* 0x00000002ff1b7807 */ /* 0x000fe40002000000 */
[----:B------:R-:W-:Y:S02]  /*0f50*/  LOP3.LUT R17, R17, 0x1, RZ, 0xc0, !PT ;  /* 0x0000000111117812 */ /* 0x000fe400078ec0ff */
[----:B------:R-:W-:-:S02]  /*0f60*/  @P1 SEL R18, RZ, 0xffffffff, P2 ;  /* 0xffffffffff121807 */ /* 0x000fc40001000000 */
[----:B------:R-:W-:Y:S02]  /*0f70*/  IADD3 R19, PT, PT, R17, R19, R20 ;  /* 0x0000001311137210 */ /* 0x000fe40007ffe014 */
[----:B------:R-:W-:Y:S02]  /*0f80*/  SEL R27, R27, RZ, !P3 ;  /* 0x000000ff1b1b7207 */ /* 0x000fe40005800000 */
[----:B------:R-:W-:Y:S02]  /*0f90*/  ISETP.NE.AND P2, PT, R19, 0x3, PT ;  /* 0x000000031300780c */ /* 0x000fe40003f45270 */
[----:B------:R-:W-:Y:S02]  /*0fa0*/  LOP3.LUT R18, R18, 0x1, RZ, 0xc0, !PT ;  /* 0x0000000112127812 */ /* 0x000fe400078ec0ff */
[----:B------:R-:W-:Y:S02]  /*0fb0*/  @P3 SEL R27, R27, 0x2, P0 ;  /* 0x000000021b1b3807 */ /* 0x000fe40000000000 */
[----:B------:R-:W-:-:S02]  /*0fc0*/  LOP3.LUT R19, R19, 0xfffffffe, RZ, 0xc0, !PT ;  /* 0xfffffffe13137812 */ /* 0x000fc400078ec0ff */
[----:B------:R-:W-:Y:S02]  /*0fd0*/  LOP3.LUT R23, R27, R18, RZ, 0xfc, !PT ;  /* 0x000000121b177212 */ /* 0x000fe400078efcff */
[----:B------:R-:W-:Y:S02]  /*0fe0*/  ISETP.NE.AND P0, PT, R19, 0x2, PT ;  /* 0x000000021300780c */ /* 0x000fe40003f05270 */
[----:B------:R-:W-:Y:S02]  /*0ff0*/  SHF.R.U32.HI R18, RZ, 0x5, R16 ;  /* 0x00000005ff127819 */ /* 0x000fe40000011610 */
[----:B------:R-:W-:Y:S02]  /*1000*/  SHF.R.U32.HI R19, RZ, 0x6, R15 ;  /* 0x00000006ff137819 */ /* 0x000fe4000001160f */
[----:B------:R-:W-:Y:S02]  /*1010*/  LOP3.LUT R18, R18, 0x1, RZ, 0xc0, !PT ;  /* 0x0000000112127812 */ /* 0x000fe400078ec0ff */
[----:B------:R-:W-:-:S02]  /*1020*/  LOP3.LUT R19, R19, 0x1, RZ, 0xc0, !PT ;  /* 0x0000000113137812 */ /* 0x000fc400078ec0ff */
[----:B------:R-:W-:Y:S02]  /*1030*/  IADD3 R20, PT, PT, R20, R25, R18 ;  /* 0x0000001914147210 */ /* 0x000fe40007ffe012 */
[----:B------:R-:W-:Y:S01]  /*1040*/  LOP3.LUT P1, RZ, R16, 0x8, RZ, 0xc0, !PT ;  /* 0x0000000810ff7812 */ /* 0x000fe2000782c0ff */
[----:B------:R-:W-:Y:S01]  /*1050*/  IMAD.IADD R25, R26, 0x1, R19 ;  /* 0x000000011a197824 */ /* 0x000fe200078e0213 */
[----:B------:R-:W-:Y:S02]  /*1060*/  SEL R28, RZ, 0x4, P2 ;  /* 0x00000004ff1c7807 */ /* 0x000fe40001000000 */
[----:B------:R-:W-:Y:S02]  /*1070*/  SHF.R.U32.HI R26, RZ, 0x6, R16 ;  /* 0x00000006ff1a7819 */ /* 0x000fe40000011610 */
[----:B------:R-:W-:Y:S02]  /*1080*/  IADD3 R22, PT, PT, R22, R25, R21 ;  /* 0x0000001916167210 */ /* 0x000fe40007ffe015 */
[----:B------:R-:W-:-:S02]  /*1090*/  SHF.R.U32.HI R21, RZ, 0x5, R12 ;  /* 0x00000005ff157819 */ /* 0x000fc4000001160c */
[----:B------:R-:W-:Y:S02]  /*10a0*/  SEL R28, R28, RZ, !P1 ;  /* 0x000000ff1c1c7207 */ /* 0x000fe40004800000 */
[----:B------:R-:W-:Y:S02]  /*10b0*/  LOP3.LUT R21, R21, 0x1, RZ, 0xc0, !PT ;  /* 0x0000000115157812 */ /* 0x000fe400078ec0ff */
[----:B------:R-:W-:Y:S02]  /*10c0*/  LOP3.LUT R26, R26, 0x1, RZ, 0xc0, !PT ;  /* 0x000000011a1a7812 */ /* 0x000fe400078ec0ff */
[----:B------:R-:W-:Y:S02]  /*10d0*/  IADD3 R20, PT, PT, R21, R20, R17 ;  /* 0x0000001415147210 */ /* 0x000fe40007ffe011 */
[----:B------:R-:W-:Y:S02]  /*10e0*/  @P1 SEL R28, R28, 0x4, P0 ;  /* 0x000000041c1c1807 */ /* 0x000fe40000000000 */
[----:B------:R-:W-:-:S02]  /*10f0*/  ISETP.NE.AND P2, PT, R20, 0x3, PT ;  /* 0x000000031400780c */ /* 0x000fc40003f45270 */
[----:B------:R-:W-:Y:S02]  /*1100*/  LOP3.LUT R20, R20, 0xfffffffe, RZ, 0xc0, !PT ;  /* 0xfffffffe14147812 */ /* 0x000fe400078ec0ff */
[----:B------:R-:W-:Y:S02]  /*1110*/  IADD3 R22, PT, PT, R17, R22, R26 ;  /* 0x0000001611167210 */ /* 0x000fe40007ffe01a */
[----:B------:R-:W-:Y:S02]  /*1120*/  ISETP.NE.AND P0, PT, R20, 0x2, PT ;  /* 0x000000021400780c */ /* 0x000fe40003f05270 */
[--C-:B------:R-:W-:Y:S02]  /*1130*/  SHF.R.U32.HI R17, RZ, 0x7, R15.reuse ;  /* 0x00000007ff117819 */ /* 0x100fe4000001160f */
[----:B------:R-:W-:Y:S02]  /*1140*/  SHF.R.U32.HI R20, RZ, 0x8, R15 ;  /* 0x00000008ff147819 */ /* 0x000fe4000001160f */
[----:B------:R-:W-:-:S02]  /*1150*/  LOP3.LUT R17, R17, 0x1, RZ, 0xc0, !PT ;  /* 0x0000000111117812 */ /* 0x000fc400078ec0ff */
[----:B------:R-:W-:Y:S02]  /*1160*/  LOP3.LUT R20, R20, 0x1, RZ, 0xc0, !PT ;  /* 0x0000000114147812 */ /* 0x000fe400078ec0ff */
[----:B------:R-:W-:Y:S02]  /*1170*/  IADD3 R18, PT, PT, R18, R25, R17 ;  /* 0x0000001912127210 */ /* 0x000fe40007ffe011 */
[----:B------:R-:W-:Y:S01]  /*1180*/  SHF.R.U32.HI R25, RZ, 0x7, R16 ;  /* 0x00000007ff197819 */ /* 0x000fe20000011610 */
[----:B------:R-:W-:Y:S01]  /*1190*/  IMAD.IADD R17, R17, 0x1, R20 ;  /* 0x0000000111117824 */ /* 0x000fe200078e0214 */
[----:B------:R-:W-:Y:S02]  /*11a0*/  SHF.R.U32.HI R15, RZ, 0x9, R15 ;  /* 0x00000009ff0f7819 */ /* 0x000fe4000001160f */
[----:B------:R-:W-:Y:S02]  /*11b0*/  SHF.R.U32.HI R20, RZ, 0x6, R12 ;  /* 0x00000006ff147819 */ /* 0x000fe4000001160c */
[----:B------:R-:W-:-:S02]  /*11c0*/  LOP3.LUT P1, RZ, R16, 0x10, RZ, 0xc0, !PT ;  /* 0x0000001010ff7812 */ /* 0x000fc4000782c0ff */
[----:B------:R-:W-:Y:S02]  /*11d0*/  IADD3 R19, PT, PT, R26, R17, R19 ;  /* 0x000000111a137210 */ /* 0x000fe40007ffe013 */
[----:B------:R-:W-:Y:S02]  /*11e0*/  LOP3.LUT R26, R25, 0x1, RZ, 0xc0, !PT ;  /* 0x00000001191a7812 */ /* 0x000fe400078ec0ff */
[----:B------:R-:W-:Y:S02]  /*11f0*/  LOP3.LUT R15, R15, 0x1, RZ, 0xc0, !PT ;  /* 0x000000010f0f7812 */ /* 0x000fe400078ec0ff */
[----:B------:R-:W-:Y:S02]  /*1200*/  LOP3.LUT R20, R20, 0x1, RZ, 0xc0, !PT ;  /* 0x0000000114147812 */ /* 0x000fe400078ec0ff */
[----:B------:R-:W-:Y:S02]  /*1210*/  LOP3.LUT R23, R28, R23, RZ, 0xfc, !PT ;  /* 0x000000171c177212 */ /* 0x000fe400078efcff */
[----:B------:R-:W-:-:S02]  /*1220*/  SEL R28, RZ, 0x8, P2 ;  /* 0x00000008ff1c7807 */ /* 0x000fc40001000000 */
[----:B------:R-:W-:Y:S02]  /*1230*/  IADD3 R17, PT, PT, R26, R17, R15 ;  /* 0x000000111a117210 */ /* 0x000fe40007ffe00f */
[----:B------:R-:W-:Y:S02]  /*1240*/  IADD3 R15, PT, PT, R21, R18, R26 ;  /* 0x00000012150f7210 */ /* 0x000fe40007ffe01a */
[----:B------:R-:W-:Y:S02]  /*1250*/  IADD3 R22, PT, PT, R20, R22, R21 ;  /* 0x0000001614167210 */ /* 0x000fe40007ffe015 */
[----:B------:R-:W-:Y:S02]  /*1260*/  SHF.R.U32.HI R21, RZ, 0x8, R16 ;  /* 0x00000008ff157819 */ /* 0x000fe40000011610 */
[----:B------:R-:W-:Y:S02]  /*1270*/  SEL R28, R28, RZ, !P1 ;  /* 0x000000ff1c1c7207 */ /* 0x000fe40004800000 */
[----:B------:R-:W-:-:S02]  /*1280*/  SHF.R.U32.HI R18, RZ, 0x7, R12 ;  /* 0x00000007ff127819 */ /* 0x000fc4000001160c */
[----:B------:R-:W-:Y:S02]  /*1290*/  LOP3.LUT R21, R21, 0x1, RZ, 0xc0, !PT ;  /* 0x0000000115157812 */ /* 0x000fe400078ec0ff */
[----:B------:R-:W-:Y:S02]  /*12a0*/  SHF.R.U32.HI R25, RZ, 0x9, R16 ;  /* 0x00000009ff197819 */ /* 0x000fe40000011610 */
[----:B------:R-:W-:Y:S02]  /*12b0*/  @P1 SEL R28, R28, 0x8, P0 ;  /* 0x000000081c1c1807 */ /* 0x000fe40000000000 */
[C---:B------:R-:W-:Y:S02]  /*12c0*/  LOP3.LUT P0, RZ, R16.reuse, 0x80, RZ, 0xc0, !PT ;  /* 0x0000008010ff7812 */ /* 0x040fe4000780c0ff */
[C---:B------:R-:W-:Y:S02]  /*12d0*/  LOP3.LUT P1, RZ, R16.reuse, 0x100, RZ, 0xc0, !PT ;  /* 0x0000010010ff7812 */ /* 0x040fe4000782c0ff */
[----:B------:R-:W-:-:S02]  /*12e0*/  LOP3.LUT P3, RZ, R16, 0x40, RZ, 0xc0, !PT ;  /* 0x0000004010ff7812 */ /* 0x000fc4000786c0ff */
[----:B------:R-:W-:Y:S02]  /*12f0*/  LOP3.LUT R18, R18, 0x1, RZ, 0xc0, !PT ;  /* 0x0000000112127812 */ /* 0x000fe400078ec0ff */
[----:B------:R-:W-:Y:S02]  /*1300*/  IADD3 R19, PT, PT, R20, R19, R21 ;  /* 0x0000001314137210 */ /* 0x000fe40007ffe015 */
[----:B------:R-:W-:Y:S02]  /*1310*/  SHF.R.U32.HI R16, RZ, 0x8, R12 ;  /* 0x00000008ff107819 */ /* 0x000fe4000001160c */
[C---:B------:R-:W-:Y:S02]  /*1320*/  ISETP.NE.AND P2, PT, R22.reuse, 0x3, PT ;  /* 0x000000031600780c */ /* 0x040fe40003f45270 */
[----:B------:R-:W-:Y:S02]  /*1330*/  LOP3.LUT R25, R25, 0x1, RZ, 0xc0, !PT ;  /* 0x0000000119197812 */ /* 0x000fe400078ec0ff */
[----:B------:R-:W-:-:S02]  /*1340*/  LOP3.LUT R22, R22, 0xfffffffe, RZ, 0xc0, !PT ;  /* 0xfffffffe16167812 */ /* 0x000fc400078ec0ff */
[----:B------:R-:W-:Y:S02]  /*1350*/  SHF.R.U32.HI R21, RZ, 0x9, R12 ;  /* 0x00000009ff157819 */ /* 0x000fe4000001160c */
[----:B------:R-:W-:Y:S02]  /*1360*/  LOP3.LUT R16, R16, 0x1, RZ, 0xc0, !PT ;  /* 0x0000000110107812 */ /* 0x000fe400078ec0ff */
[C---:B------:R-:W-:Y:S02]  /*1370*/  IADD3 R15, PT, PT, R18.reuse, R15, R20 ;  /* 0x0000000f120f7210 */ /* 0x040fe40007ffe014 */
[----:B------:R-:W-:Y:S02]  /*1380*/  IADD3 R17, PT, PT, R18, R17, R25 ;  /* 0x0000001112117210 */ /* 0x000fe40007ffe019 */
[----:B------:R-:W-:Y:S02]  /*1390*/  ISETP.NE.AND P4, PT, R22, 0x2, PT ;  /* 0x000000021600780c */ /* 0x000fe40003f85270 */
[----:B------:R-:W-:-:S02]  /*13a0*/  LOP3.LUT R21, R21, 0x1, RZ, 0xc0, !PT ;  /* 0x0000000115157812 */ /* 0x000fc400078ec0ff */
[----:B------:R-:W-:Y:S02]  /*13b0*/  SEL R22, RZ, 0x10, P2 ;  /* 0x00000010ff167807 */ /* 0x000fe40001000000 */
[----:B------:R-:W-:Y:S02]  /*13c0*/  IADD3 R19, PT, PT, R16, R19, R18 ;  /* 0x0000001310137210 */ /* 0x000fe40007ffe012 */
[----:B------:R-:W-:Y:S02]  /*13d0*/  ISETP.NE.AND P6, PT, R15, 0x3, PT ;  /* 0x000000030f00780c */ /* 0x000fe40003fc5270 */
[----:B------:R-:W-:Y:S02]  /*13e0*/  IADD3 R17, PT, PT, R21, R17, R16 ;  /* 0x0000001115117210 */ /* 0x000fe40007ffe010 */
[----:B------:R-:W-:Y:S02]  /*13f0*/  SEL R16, R22, RZ, !P5 ;  /* 0x000000ff16107207 */ /* 0x000fe40006800000 */
[----:B------:R-:W-:-:S02]  /*1400*/  LOP3.LUT R15, R15, 0xfffffffe, RZ, 0xc0, !PT ;  /* 0xfffffffe0f0f7812 */ /* 0x000fc400078ec0ff */
[----:B------:R-:W-:Y:S02]  /*1410*/  ISETP.NE.AND P2, PT, R19, 0x3, PT ;  /* 0x000000031300780c */ /* 0x000fe40003f45270 */
[----:B------:R-:W-:Y:S02]  /*1420*/  SEL R18, RZ, 0x20, P6 ;  /* 0x00000020ff127807 */ /* 0x000fe40003000000 */
[----:B------:R-:W-:Y:S02]  /*1430*/  @P5 SEL R16, R16, 0x10, P4 ;  /* 0x0000001010105807 */ /* 0x000fe40002000000 */
[----:B------:R-:W-:Y:S02]  /*1440*/  LOP3.LUT R23, R28, R23, RZ, 0xfc, !PT ;  /* 0x000000171c177212 */ /* 0x000fe400078efcff */
[----:B------:R-:W-:Y:S02]  /*1450*/  ISETP.NE.AND P5, PT, R15, 0x2, PT ;  /* 0x000000020f00780c */ /* 0x000fe40003fa5270 */
[----:B------:R-:W-:-:S02]  /*1460*/  LOP3.LUT R19, R19, 0xfffffffe, RZ, 0xc0, !PT ;  /* 0xfffffffe13137812 */ /* 0x000fc400078ec0ff */
[----:B------:R-:W-:Y:S02]  /*1470*/  SEL R18, R18, RZ, !P3 ;  /* 0x000000ff12127207 */ /* 0x000fe40005800000 */
[----:B------:R-:W-:Y:S02]  /*1480*/  ISETP.NE.AND P6, PT, R17, 0x3, PT ;  /* 0x000000031100780c */ /* 0x000fe40003fc5270 */
[----:B------:R-:W-:Y:S02]  /*1490*/  SEL R15, RZ, 0x40, P2 ;  /* 0x00000040ff0f7807 */ /* 0x000fe40001000000 */
[----:B------:R-:W-:Y:S02]  /*14a0*/  LOP3.LUT R23, R16, R23, RZ, 0xfc, !PT ;  /* 0x0000001710177212 */ /* 0x000fe400078efcff */
[----:B------:R-:W-:Y:S02]  /*14b0*/  ISETP.NE.AND P4, PT, R19, 0x2, PT ;  /* 0x000000021300780c */ /* 0x000fe40003f85270 */
[----:B------:R-:W-:-:S02]  /*14c0*/  LOP3.LUT R17, R17, 0xfffffffe, RZ, 0xc0, !PT ;  /* 0xfffffffe11117812 */ /* 0x000fc400078ec0ff */
[----:B------:R-:W-:Y:S02]  /*14d0*/  @P3 SEL R18, R18, 0x20, P5 ;  /* 0x0000002012123807 */ /* 0x000fe40002800000 */
[----:B------:R-:W-:Y:S02]  /*14e0*/  SEL R16, RZ, 0x80, P6 ;  /* 0x00000080ff107807 */ /* 0x000fe40003000000 */
[----:B------:R-:W-:Y:S02]  /*14f0*/  SEL R15, R15, RZ, !P0 ;  /* 0x000000ff0f0f7207 */ /* 0x000fe40004000000 */
[----:B------:R-:W-:Y:S02]  /*1500*/  ISETP.NE.AND P2, PT, R17, 0x2, PT ;  /* 0x000000021100780c */ /* 0x000fe40003f45270 */
[----:B------:R-:W-:Y:S02]  /*1510*/  LOP3.LUT R18, R18, R23, RZ, 0xfc, !PT ;  /* 0x0000001712127212 */ /* 0x000fe400078efcff */
[----:B------:R-:W-:-:S02]  /*1520*/  SEL R16, R16, RZ, !P1 ;  /* 0x000000ff10107207 */ /* 0x000fc40004800000 */
[----:B------:R-:W-:Y:S02]  /*1530*/  @P0 SEL R15, R15, 0x40, P4 ;  /* 0x000000400f0f0807 */ /* 0x000fe40002000000 */
[----:B------:R-:W-:Y:S02]  /*1540*/  @P1 SEL R16, R16, 0x80, P2 ;  /* 0x0000008010101807 */ /* 0x000fe40001000000 */
[----:B------:R-:W-:-:S04]  /*1550*/  LOP3.LUT R15, R15, R18, RZ, 0xfc, !PT ;  /* 0x000000120f0f7212 */ /* 0x000fc800078efcff */
[----:B------:R-:W-:-:S04]  /*1560*/  LOP3.LUT R16, R16, R15, RZ, 0xfc, !PT ;  /* 0x0000000f10107212 */ /* 0x000fc800078efcff */
[C---:B------:R-:W-:Y:S02]  /*1570*/  SHF.L.U32 R15, R16.reuse, UR5, RZ ;  /* 0x00000005100f7c19 */ /* 0x040fe400080006ff */
[----:B------:R-:W-:Y:S01]  /*1580*/  SHF.L.U64.HI R16, R16, UR5, RZ ;  /* 0x0000000510107c19 */ /* 0x000fe200080102ff */
[----:B------:R-:W-:Y:S01]  /*1590*/  UIADD3 UR5, UPT, UPT, UR5, 0x8, URZ ;  /* 0x0000000805057890 */ /* 0x000fe2000fffe0ff */
[----:B------:R-:W-:Y:S02]  /*15a0*/  LOP3.LUT R14, R15, R14, RZ, 0xfc, !PT ;  /* 0x0000000e0f0e7212 */ /* 0x000fe400078efcff */
[----:B------:R-:W-:Y:S01]  /*15b0*/  LOP3.LUT R13, R16, R13, RZ, 0xfc, !PT ;  /* 0x0000000d100d7212 */ /* 0x000fe200078efcff */
[----:B------:R-:W-:Y:S01]  /*15c0*/  IMAD.MOV.U32 R16, RZ, RZ, R12 ;  /* 0x000000ffff107224 */ /* 0x000fe200078e000c */
[----:B------:R-:W-:Y:S07]  /*15d0*/  BRA.U UP0, `(.L_x_0) ;  /* 0xfffffff500087547 */ /* 0x000fee000b83ffff */
[----:B------:R-:W0:Y:S01]  /*15e0*/  LDC.64 R4, c[0x0][0x388] ;  /* 0x0000e200ff047b82 */ /* 0x000e220000000a00 */
[----:B------:R-:W-:Y:S02]  /*15f0*/  IMAD.MOV.U32 R15, RZ, RZ, R13 ;  /* 0x000000ffff0f7224 */ /* 0x000fe400078e000d */
[----:B0-----:R-:W-:-:S05]  /*1600*/  IMAD.WIDE R2, R2, 0x8, R4 ;  /* 0x0000000802027825 */ /* 0x001fca00078e0204 */
[----:B------:R-:W-:Y:S01]  /*1610*/  STG.E.64 desc[UR6][R2.64], R14 ;  /* 0x0000000e02007986 */ /* 0x000fe2000c101b06 */
[----:B------:R-:W-:Y:S05]  /*1620*/  EXIT ;  /* 0x000000000000794d */ /* 0x000fea0003800000 */
.L_x_1:
[----:B------:R-:W-:-:S00]  /*1630*/  BRA `(.L_x_1) ;  /* 0xfffffffc00fc7947 */ /* 0x000fc0000383ffff */
[----:B------:R-:W-:-:S00]  /*1640*/  NOP ;  /* 0x0000000000007918 */ /* 0x000fc00000000000 */
        /* <DEDUP_REMOVED lines=11> */
.L_x_2:


//--------------------- .nv.shared.reserved.0     --------------------------
	.section	.nv.shared.reserved.0,"aw",@nobits
	.weak		__nv_reservedSMEM_offset_0_alias
	.size		__nv_reservedSMEM_offset_0_alias, 0, 64
	.other		__nv_reservedSMEM_offset_0_alias,@"STO_CUDA_RESERVED_SHARED STV_DEFAULT"
__nv_reservedSMEM_offset_0_alias:
	.zero		0
	.zero		64


//--------------------- .nv.constant0._Z19game_of_life_kernelPKmPmi --------------------------
	.section	.nv.constant0._Z19game_of_life_kernelPKmPmi,"a",@progbits
	.sectionflags	@""
	.align	4
.nv.constant0._Z19game_of_life_kernelPKmPmi:
	.zero		916


//--------------------- SYMBOLS --------------------------

	.type		.nv.reservedSmem.offset0,@object
	.size		.nv.reservedSmem.offset0,0x4
